//
// Generated by NVIDIA NVVM Compiler
//
// Compiler Build ID: CL-36424714
// Cuda compilation tools, release 13.0, V13.0.88
// Based on NVVM 20.0.0
//

.version 9.0
.target sm_100
.address_size 64

	// .globl	_Z14softmax_kernelPKfPfi
.extern .shared .align 16 .b8 shared_data[];

.visible .entry _Z14softmax_kernelPKfPfi(
	.param .u64 .ptr .align 1 _Z14softmax_kernelPKfPfi_param_0,
	.param .u64 .ptr .align 1 _Z14softmax_kernelPKfPfi_param_1,
	.param .u32 _Z14softmax_kernelPKfPfi_param_2
)
{
	.reg .pred 	%p<37>;
	.reg .b32 	%r<85>;
	.reg .b32 	%f<228>;
	.reg .b64 	%rd<65>;

	ld.param.u64 	%rd42, [_Z14softmax_kernelPKfPfi_param_0];
	ld.param.u64 	%rd41, [_Z14softmax_kernelPKfPfi_param_1];
	ld.param.u32 	%r17, [_Z14softmax_kernelPKfPfi_param_2];
	cvta.to.global.u64 	%rd1, %rd42;
	mov.u32 	%r18, %tid.x;
	shr.u32 	%r1, %r18, 5;
	and.b32  	%r2, %r18, 31;
	mov.u32 	%r3, %ntid.x;
	shr.u32 	%r4, %r3, 5;
	cvt.u64.u32 	%rd64, %r18;
	cvt.s64.s32 	%rd3, %r17;
	setp.ge.u32 	%p1, %r18, %r17;
	mov.f32 	%f207, 0fFF800000;
	@%p1 bra 	$L__BB0_3;
	cvt.u64.u32 	%rd4, %r3;
	mov.f32 	%f207, 0fFF800000;
	mov.u64 	%rd52, %rd64;
$L__BB0_2:
	shl.b64 	%rd43, %rd52, 2;
	add.s64 	%rd44, %rd1, %rd43;
	ld.global.f32 	%f37, [%rd44];
	max.f32 	%f207, %f207, %f37;
	add.s64 	%rd52, %rd52, %rd4;
	setp.lt.u64 	%p2, %rd52, %rd3;
	@%p2 bra 	$L__BB0_2;
$L__BB0_3:
	mov.b32 	%r19, %f207;
	shfl.sync.down.b32	%r20|%p3, %r19, 16, 31, -1;
	mov.b32 	%f38, %r20;
	max.f32 	%f39, %f207, %f38;
	mov.b32 	%r21, %f39;
	shfl.sync.down.b32	%r22|%p4, %r21, 8, 31, -1;
	mov.b32 	%f40, %r22;
	max.f32 	%f41, %f39, %f40;
	mov.b32 	%r23, %f41;
	shfl.sync.down.b32	%r24|%p5, %r23, 4, 31, -1;
	mov.b32 	%f42, %r24;
	max.f32 	%f43, %f41, %f42;
	mov.b32 	%r25, %f43;
	shfl.sync.down.b32	%r26|%p6, %r25, 2, 31, -1;
	mov.b32 	%f44, %r26;
	max.f32 	%f45, %f43, %f44;
	mov.b32 	%r27, %f45;
	shfl.sync.down.b32	%r28|%p7, %r27, 1, 31, -1;
	mov.b32 	%f46, %r28;
	max.f32 	%f4, %f45, %f46;
	setp.ne.s32 	%p8, %r2, 0;
	@%p8 bra 	$L__BB0_5;
	shl.b32 	%r29, %r1, 2;
	mov.u32 	%r30, shared_data;
	add.s32 	%r31, %r30, %r29;
	st.shared.f32 	[%r31], %f4;
$L__BB0_5:
	bar.sync 	0;
	cvt.u64.u32 	%rd7, %r4;
	setp.lt.u32 	%p9, %r3, 32;
	mov.f32 	%f216, 0fFF800000;
	@%p9 bra 	$L__BB0_18;
	and.b64  	%rd8, %rd7, 15;
	add.s32 	%r32, %r4, -1;
	setp.lt.u32 	%p10, %r32, 15;
	mov.f32 	%f216, 0fFF800000;
	mov.b64 	%rd55, 0;
	@%p10 bra 	$L__BB0_9;
	mov.u32 	%r34, shared_data;
	add.s32 	%r81, %r34, 32;
	and.b64  	%rd55, %rd7, 48;
	mov.f32 	%f216, 0fFF800000;
	mov.u64 	%rd53, %rd55;
$L__BB0_8:
	.pragma "nounroll";
	ld.shared.v4.f32 	{%f51, %f52, %f53, %f54}, [%r81+-32];
	max.f32 	%f55, %f216, %f51;
	max.f32 	%f56, %f55, %f52;
	max.f32 	%f57, %f56, %f53;
	max.f32 	%f58, %f57, %f54;
	ld.shared.v4.f32 	{%f59, %f60, %f61, %f62}, [%r81+-16];
	max.f32 	%f63, %f58, %f59;
	max.f32 	%f64, %f63, %f60;
	max.f32 	%f65, %f64, %f61;
	max.f32 	%f66, %f65, %f62;
	ld.shared.v4.f32 	{%f67, %f68, %f69, %f70}, [%r81];
	max.f32 	%f71, %f66, %f67;
	max.f32 	%f72, %f71, %f68;
	max.f32 	%f73, %f72, %f69;
	max.f32 	%f74, %f73, %f70;
	ld.shared.v4.f32 	{%f75, %f76, %f77, %f78}, [%r81+16];
	max.f32 	%f79, %f74, %f75;
	max.f32 	%f80, %f79, %f76;
	max.f32 	%f81, %f80, %f77;
	max.f32 	%f216, %f81, %f78;
	add.s64 	%rd53, %rd53, -16;
	add.s32 	%r81, %r81, 64;
	setp.ne.s64 	%p11, %rd53, 0;
	@%p11 bra 	$L__BB0_8;
$L__BB0_9:
	setp.eq.s64 	%p12, %rd8, 0;
	@%p12 bra 	$L__BB0_18;
	and.b64  	%rd13, %rd7, 7;
	setp.lt.u64 	%p13, %rd8, 8;
	@%p13 bra 	$L__BB0_12;
	cvt.u32.u64 	%r35, %rd55;
	shl.b32 	%r36, %r35, 2;
	mov.u32 	%r37, shared_data;
	add.s32 	%r38, %r37, %r36;
	ld.shared.f32 	%f83, [%r38];
	max.f32 	%f84, %f216, %f83;
	ld.shared.f32 	%f85, [%r38+4];
	max.f32 	%f86, %f84, %f85;
	ld.shared.f32 	%f87, [%r38+8];
	max.f32 	%f88, %f86, %f87;
	ld.shared.f32 	%f89, [%r38+12];
	max.f32 	%f90, %f88, %f89;
	ld.shared.f32 	%f91, [%r38+16];
	max.f32 	%f92, %f90, %f91;
	ld.shared.f32 	%f93, [%r38+20];
	max.f32 	%f94, %f92, %f93;
	ld.shared.f32 	%f95, [%r38+24];
	max.f32 	%f96, %f94, %f95;
	ld.shared.f32 	%f97, [%r38+28];
	max.f32 	%f216, %f96, %f97;
	add.s64 	%rd55, %rd55, 8;
$L__BB0_12:
	setp.eq.s64 	%p14, %rd13, 0;
	@%p14 bra 	$L__BB0_18;
	and.b64  	%rd57, %rd7, 3;
	setp.lt.u64 	%p15, %rd13, 4;
	@%p15 bra 	$L__BB0_15;
	cvt.u32.u64 	%r39, %rd55;
	shl.b32 	%r40, %r39, 2;
	mov.u32 	%r41, shared_data;
	add.s32 	%r42, %r41, %r40;
	ld.shared.f32 	%f99, [%r42];
	max.f32 	%f100, %f216, %f99;
	ld.shared.f32 	%f101, [%r42+4];
	max.f32 	%f102, %f100, %f101;
	ld.shared.f32 	%f103, [%r42+8];
	max.f32 	%f104, %f102, %f103;
	ld.shared.f32 	%f105, [%r42+12];
	max.f32 	%f216, %f104, %f105;
	add.s64 	%rd55, %rd55, 4;
$L__BB0_15:
	setp.eq.s64 	%p16, %rd57, 0;
	@%p16 bra 	$L__BB0_18;
	cvt.u32.u64 	%r43, %rd55;
	shl.b32 	%r44, %r43, 2;
	mov.u32 	%r45, shared_data;
	add.s32 	%r82, %r45, %r44;
$L__BB0_17:
	.pragma "nounroll";
	ld.shared.f32 	%f106, [%r82];
	max.f32 	%f216, %f216, %f106;
	add.s32 	%r82, %r82, 4;
	add.s64 	%rd57, %rd57, -1;
	setp.ne.s64 	%p17, %rd57, 0;
	@%p17 bra 	$L__BB0_17;
$L__BB0_18:
	cvt.u32.u64 	%r46, %rd64;
	setp.ge.u32 	%p18, %r46, %r17;
	bar.sync 	0;
	mov.f32 	%f218, 0f00000000;
	@%p18 bra 	$L__BB0_21;
	cvt.u64.u32 	%rd21, %r3;
	mov.f32 	%f218, 0f00000000;
	mov.u64 	%rd58, %rd64;
$L__BB0_20:
	shl.b64 	%rd46, %rd58, 2;
	add.s64 	%rd47, %rd1, %rd46;
	ld.global.f32 	%f109, [%rd47];
	sub.f32 	%f110, %f109, %f216;
	fma.rn.f32 	%f111, %f110, 0f3BBB989D, 0f3F000000;
	cvt.sat.f32.f32 	%f112, %f111;
	mov.f32 	%f113, 0f4B400001;
	mov.f32 	%f114, 0f437C0000;
	fma.rm.f32 	%f115, %f112, %f114, %f113;
	add.f32 	%f116, %f115, 0fCB40007F;
	neg.f32 	%f117, %f116;
	fma.rn.f32 	%f118, %f110, 0f3FB8AA3B, %f117;
	fma.rn.f32 	%f119, %f110, 0f32A57060, %f118;
	mov.b32 	%r47, %f115;
	shl.b32 	%r48, %r47, 23;
	mov.b32 	%f120, %r48;
	ex2.approx.ftz.f32 	%f121, %f119;
	fma.rn.f32 	%f218, %f121, %f120, %f218;
	add.s64 	%rd58, %rd58, %rd21;
	setp.lt.u64 	%p19, %rd58, %rd3;
	@%p19 bra 	$L__BB0_20;
$L__BB0_21:
	shl.b32 	%r49, %r4, 2;
	mov.u32 	%r50, shared_data;
	add.s32 	%r10, %r50, %r49;
	setp.ne.s32 	%p20, %r2, 0;
	mov.b32 	%r51, %f218;
	shfl.sync.down.b32	%r52|%p21, %r51, 16, 31, -1;
	mov.b32 	%f122, %r52;
	add.f32 	%f123, %f218, %f122;
	mov.b32 	%r53, %f123;
	shfl.sync.down.b32	%r54|%p22, %r53, 8, 31, -1;
	mov.b32 	%f124, %r54;
	add.f32 	%f125, %f123, %f124;
	mov.b32 	%r55, %f125;
	shfl.sync.down.b32	%r56|%p23, %r55, 4, 31, -1;
	mov.b32 	%f126, %r56;
	add.f32 	%f127, %f125, %f126;
	mov.b32 	%r57, %f127;
	shfl.sync.down.b32	%r58|%p24, %r57, 2, 31, -1;
	mov.b32 	%f128, %r58;
	add.f32 	%f129, %f127, %f128;
	mov.b32 	%r59, %f129;
	shfl.sync.down.b32	%r60|%p25, %r59, 1, 31, -1;
	mov.b32 	%f130, %r60;
	add.f32 	%f21, %f129, %f130;
	@%p20 bra 	$L__BB0_23;
	shl.b32 	%r61, %r1, 2;
	add.s32 	%r62, %r10, %r61;
	st.shared.f32 	[%r62], %f21;
$L__BB0_23:
	setp.lt.u32 	%p26, %r3, 32;
	bar.sync 	0;
	mov.f32 	%f226, 0f00000000;
	@%p26 bra 	$L__BB0_36;
	and.b64  	%rd24, %rd7, 15;
	add.s32 	%r63, %r4, -1;
	setp.lt.u32 	%p27, %r63, 15;
	mov.f32 	%f226, 0f00000000;
	mov.b64 	%rd59, 0;
	@%p27 bra 	$L__BB0_27;
	and.b64  	%rd59, %rd7, 48;
	add.s32 	%r66, %r49, %r50;
	add.s32 	%r84, %r66, 32;
	mov.f32 	%f226, 0f00000000;
	mov.u64 	%rd63, %rd59;
$L__BB0_26:
	.pragma "nounroll";
	ld.shared.f32 	%f135, [%r84+-32];
	add.f32 	%f136, %f226, %f135;
	ld.shared.f32 	%f137, [%r84+-28];
	add.f32 	%f138, %f136, %f137;
	ld.shared.f32 	%f139, [%r84+-24];
	add.f32 	%f140, %f138, %f139;
	ld.shared.f32 	%f141, [%r84+-20];
	add.f32 	%f142, %f140, %f141;
	ld.shared.f32 	%f143, [%r84+-16];
	add.f32 	%f144, %f142, %f143;
	ld.shared.f32 	%f145, [%r84+-12];
	add.f32 	%f146, %f144, %f145;
	ld.shared.f32 	%f147, [%r84+-8];
	add.f32 	%f148, %f146, %f147;
	ld.shared.f32 	%f149, [%r84+-4];
	add.f32 	%f150, %f148, %f149;
	ld.shared.f32 	%f151, [%r84];
	add.f32 	%f152, %f150, %f151;
	ld.shared.f32 	%f153, [%r84+4];
	add.f32 	%f154, %f152, %f153;
	ld.shared.f32 	%f155, [%r84+8];
	add.f32 	%f156, %f154, %f155;
	ld.shared.f32 	%f157, [%r84+12];
	add.f32 	%f158, %f156, %f157;
	ld.shared.f32 	%f159, [%r84+16];
	add.f32 	%f160, %f158, %f159;
	ld.shared.f32 	%f161, [%r84+20];
	add.f32 	%f162, %f160, %f161;
	ld.shared.f32 	%f163, [%r84+24];
	add.f32 	%f164, %f162, %f163;
	ld.shared.f32 	%f165, [%r84+28];
	add.f32 	%f226, %f164, %f165;
	add.s64 	%rd63, %rd63, -16;
	add.s32 	%r84, %r84, 64;
	setp.eq.s64 	%p28, %rd63, 0;
	@%p28 bra 	$L__BB0_27;
	bra.uni 	$L__BB0_26;
$L__BB0_27:
	setp.eq.s64 	%p29, %rd24, 0;
	@%p29 bra 	$L__BB0_36;
	and.b64  	%rd27, %rd7, 7;
	setp.lt.u64 	%p30, %rd24, 8;
	@%p30 bra 	$L__BB0_30;
	cvt.u32.u64 	%r67, %rd59;
	shl.b32 	%r68, %r67, 2;
	add.s32 	%r69, %r10, %r68;
	ld.shared.f32 	%f167, [%r69];
	add.f32 	%f168, %f226, %f167;
	ld.shared.f32 	%f169, [%r69+4];
	add.f32 	%f170, %f168, %f169;
	ld.shared.f32 	%f171, [%r69+8];
	add.f32 	%f172, %f170, %f171;
	ld.shared.f32 	%f173, [%r69+12];
	add.f32 	%f174, %f172, %f173;
	ld.shared.f32 	%f175, [%r69+16];
	add.f32 	%f176, %f174, %f175;
	ld.shared.f32 	%f177, [%r69+20];
	add.f32 	%f178, %f176, %f177;
	ld.shared.f32 	%f179, [%r69+24];
	add.f32 	%f180, %f178, %f179;
	ld.shared.f32 	%f181, [%r69+28];
	add.f32 	%f226, %f180, %f181;
	add.s64 	%rd59, %rd59, 8;
$L__BB0_30:
	setp.eq.s64 	%p31, %rd27, 0;
	@%p31 bra 	$L__BB0_36;
	and.b64  	%rd62, %rd7, 3;
	setp.lt.u64 	%p32, %rd27, 4;
	@%p32 bra 	$L__BB0_33;
	cvt.u32.u64 	%r70, %rd59;
	shl.b32 	%r71, %r70, 2;
	add.s32 	%r72, %r10, %r71;
	ld.shared.f32 	%f183, [%r72];
	add.f32 	%f184, %f226, %f183;
	ld.shared.f32 	%f185, [%r72+4];
	add.f32 	%f186, %f184, %f185;
	ld.shared.f32 	%f187, [%r72+8];
	add.f32 	%f188, %f186, %f187;
	ld.shared.f32 	%f189, [%r72+12];
	add.f32 	%f226, %f188, %f189;
	add.s64 	%rd59, %rd59, 4;
$L__BB0_33:
	setp.eq.s64 	%p33, %rd62, 0;
	@%p33 bra 	$L__BB0_36;
	cvt.u32.u64 	%r74, %rd59;
	shl.b32 	%r75, %r74, 2;
	add.s32 	%r76, %r49, %r75;
	add.s32 	%r83, %r50, %r76;
$L__BB0_35:
	.pragma "nounroll";
	ld.shared.f32 	%f190, [%r83];
	add.f32 	%f226, %f226, %f190;
	add.s32 	%r83, %r83, 4;
	add.s64 	%rd62, %rd62, -1;
	setp.ne.s64 	%p34, %rd62, 0;
	@%p34 bra 	$L__BB0_35;
$L__BB0_36:
	setp.ge.u32 	%p35, %r46, %r17;
	@%p35 bra 	$L__BB0_39;
	cvt.u64.u32 	%rd35, %r3;
	cvta.to.global.u64 	%rd36, %rd41;
$L__BB0_38:
	shl.b64 	%rd49, %rd64, 2;
	add.s64 	%rd50, %rd1, %rd49;
	ld.global.f32 	%f191, [%rd50];
	sub.f32 	%f192, %f191, %f216;
	fma.rn.f32 	%f193, %f192, 0f3BBB989D, 0f3F000000;
	cvt.sat.f32.f32 	%f194, %f193;
	mov.f32 	%f195, 0f4B400001;
	mov.f32 	%f196, 0f437C0000;
	fma.rm.f32 	%f197, %f194, %f196, %f195;
	add.f32 	%f198, %f197, 0fCB40007F;
	neg.f32 	%f199, %f198;
	fma.rn.f32 	%f200, %f192, 0f3FB8AA3B, %f199;
	fma.rn.f32 	%f201, %f192, 0f32A57060, %f200;
	mov.b32 	%r79, %f197;
	shl.b32 	%r80, %r79, 23;
	mov.b32 	%f202, %r80;
	ex2.approx.ftz.f32 	%f203, %f201;
	mul.f32 	%f204, %f203, %f202;
	div.rn.f32 	%f205, %f204, %f226;
	add.s64 	%rd51, %rd36, %rd49;
	st.global.f32 	[%rd51], %f205;
	add.s64 	%rd64, %rd64, %rd35;
	setp.lt.u64 	%p36, %rd64, %rd3;
	@%p36 bra 	$L__BB0_38;
$L__BB0_39:
	ret;

}


// ===== COMPILED SASS (sm_100) =====

	.target	sm_100

	.elftype	@"ET_EXEC"


//--------------------- .note.nv.tkinfo           --------------------------
	.section	.note.nv.tkinfo,"",@"SHT_NOTE"
	.sectionflags	@"SHF_NOTE_NV_TKINFO"
	.tkinfo
        /*0018*/ 	.word	0x00000002
        /*0030*/ 	.string	""
        /*0030*/ 	.string	"ptxas"
        /*0030*/ 	.string	"Cuda compilation tools, release 13.0, V13.0.88"
        /*0030*/ 	.string	"Build cuda_13.0.r13.0/compiler.36424714_0"
        /*0030*/ 	.string	"-arch sm_100 -m 64 "



//--------------------- .note.nv.cuinfo           --------------------------
	.section	.note.nv.cuinfo,"",@"SHT_NOTE"
	.sectionflags	@"SHF_NOTE_NV_CUINFO"
        /*0018*/ 	.short	0x0002
        /*001a*/ 	.short	0x0064
        /*001c*/ 	.short	0x0082
	.zero		2


//--------------------- .nv.info                  --------------------------
	.section	.nv.info,"",@"SHT_CUDA_INFO"
	.align	4


	//----- nvinfo : EIATTR_REGCOUNT
	.align		4
        /*0000*/ 	.byte	0x04, 0x2f
        /*0002*/ 	.short	(.L_1 - .L_0)
	.align		4
.L_0:
        /*0004*/ 	.word	index@(_Z14softmax_kernelPKfPfi)
        /*0008*/ 	.word	0x0000001a


	//----- nvinfo : EIATTR_FRAME_SIZE
	.align		4
.L_1:
        /*000c*/ 	.byte	0x04, 0x11
        /*000e*/ 	.short	(.L_3 - .L_2)
	.align		4
.L_2:
        /*0010*/ 	.word	index@($__internal_0_$__cuda_sm3x_div_rn_noftz_f32_slowpath)
        /*0014*/ 	.word	0x00000000


	//----- nvinfo : EIATTR_FRAME_SIZE
	.align		4
.L_3:
        /*0018*/ 	.byte	0x04, 0x11
        /*001a*/ 	.short	(.L_5 - .L_4)
	.align		4
.L_4:
        /*001c*/ 	.word	index@(_Z14softmax_kernelPKfPfi)
        /*0020*/ 	.word	0x00000000


	//----- nvinfo : EIATTR_MIN_STACK_SIZE
	.align		4
.L_5:
        /*0024*/ 	.byte	0x04, 0x12
        /*0026*/ 	.short	(.L_7 - .L_6)
	.align		4
.L_6:
        /*0028*/ 	.word	index@(_Z14softmax_kernelPKfPfi)
        /*002c*/ 	.word	0x00000000
.L_7:


//--------------------- .nv.compat                --------------------------
	.section	.nv.compat,"",@"SHT_CUDA_COMPAT_INFO"
	.align	4
        /*0000*/ 	.byte	0x02, 0x09, 0x00, 0x00, 0x02, 0x02, 0x01, 0x00, 0x02, 0x05, 0x05, 0x00, 0x03, 0x07, 0x01, 0x01
        /*0010*/ 	.byte	0x02, 0x03, 0x00, 0x00, 0x02, 0x06, 0x01, 0x00, 0x04, 0x0b, 0x08, 0x00, 0x01, 0x00, 0x00, 0x00
        /*0020*/ 	.byte	0x00, 0x00, 0x00, 0x00


//--------------------- .nv.info._Z14softmax_kernelPKfPfi --------------------------
	.section	.nv.info._Z14softmax_kernelPKfPfi,"",@"SHT_CUDA_INFO"
	.sectionflags	@""
	.align	4


	//----- nvinfo : EIATTR_CUDA_API_VERSION
	.align		4
        /*0000*/ 	.byte	0x04, 0x37
        /*0002*/ 	.short	(.L_9 - .L_8)
.L_8:
        /*0004*/ 	.word	0x00000082


	//----- nvinfo : EIATTR_KPARAM_INFO
	.align		4
.L_9:
        /*0008*/ 	.byte	0x04, 0x17
        /*000a*/ 	.short	(.L_11 - .L_10)
.L_10:
        /*000c*/ 	.word	0x00000000
        /*0010*/ 	.short	0x0002
        /*0012*/ 	.short	0x0010
        /*0014*/ 	.byte	0x00, 0xf0, 0x11, 0x00


	//----- nvinfo : EIATTR_KPARAM_INFO
	.align		4
.L_11:
        /*0018*/ 	.byte	0x04, 0x17
        /*001a*/ 	.short	(.L_13 - .L_12)
.L_12:
        /*001c*/ 	.word	0x00000000
        /*0020*/ 	.short	0x0001
        /*0022*/ 	.short	0x0008
        /*0024*/ 	.byte	0x00, 0xf5, 0x21, 0x00


	//----- nvinfo : EIATTR_KPARAM_INFO
	.align		4
.L_13:
        /*0028*/ 	.byte	0x04, 0x17
        /*002a*/ 	.short	(.L_15 - .L_14)
.L_14:
        /*002c*/ 	.word	0x00000000
        /*0030*/ 	.short	0x0000
        /*0032*/ 	.short	0x0000
        /*0034*/ 	.byte	0x00, 0xf5, 0x21, 0x00


	//----- nvinfo : EIATTR_SPARSE_MMA_MASK
	.align		4
.L_15:
        /*0038*/ 	.byte	0x03, 0x50
        /*003a*/ 	.short	0x0000


	//----- nvinfo : EIATTR_MAXREG_COUNT
	.align		4
        /*003c*/ 	.byte	0x03, 0x1b
        /*003e*/ 	.short	0x00ff


	//----- nvinfo : EIATTR_NUM_BARRIERS
	.align		4
        /*0040*/ 	.byte	0x02, 0x4c
        /*0042*/ 	.byte	0x01
	.zero		1


	//----- nvinfo : EIATTR_MERCURY_ISA_VERSION
	.align		4
        /*0044*/ 	.byte	0x03, 0x5f
        /*0046*/ 	.short	0x0101


	//----- nvinfo : EIATTR_COOP_GROUP_MASK_REGIDS
	.align		4
        /*0048*/ 	.byte	0x04, 0x29
        /*004a*/ 	.short	(.L_17 - .L_16)


	//   ....[0]....
.L_16:
        /*004c*/ 	.word	0xffffffff


	//   ....[1]....
        /*0050*/ 	.word	0xffffffff


	//   ....[2]....
        /*0054*/ 	.word	0xffffffff


	//   ....[3]....
        /*0058*/ 	.word	0xffffffff


	//   ....[4]....
        /*005c*/ 	.word	0xffffffff


	//   ....[5]....
        /*0060*/ 	.word	0xffffffff


	//   ....[6]....
        /*0064*/ 	.word	0xffffffff


	//   ....[7]....
        /*0068*/ 	.word	0xffffffff


	//   ....[8]....
        /*006c*/ 	.word	0xffffffff


	//   ....[9]....
        /*0070*/ 	.word	0xffffffff


	//----- nvinfo : EIATTR_COOP_GROUP_INSTR_OFFSETS
	.align		4
.L_17:
        /*0074*/ 	.byte	0x04, 0x28
        /*0076*/ 	.short	(.L_19 - .L_18)


	//   ....[0]....
.L_18:
        /*0078*/ 	.word	0x00000190


	//   ....[1]....
        /*007c*/ 	.word	0x000001e0


	//   ....[2]....
        /*0080*/ 	.word	0x00000200


	//   ....[3]....
        /*0084*/ 	.word	0x00000230


	//   ....[4]....
        /*0088*/ 	.word	0x00000290


	//   ....[5]....
        /*008c*/ 	.word	0x000009e0


	//   ....[6]....
        /*0090*/ 	.word	0x00000a50


	//   ....[7]....
        /*0094*/ 	.word	0x00000a90


	//   ....[8]....
        /*0098*/ 	.word	0x00000ab0


	//   ....[9]....
        /*009c*/ 	.word	0x00000ad0


	//----- nvinfo : EIATTR_VRC_CTA_INIT_COUNT
	.align		4
.L_19:
        /*00a0*/ 	.byte	0x02, 0x4a
	.zero		1
	.zero		1


	//----- nvinfo : EIATTR_EXIT_INSTR_OFFSETS
	.align		4
        /*00a4*/ 	.byte	0x04, 0x1c
        /*00a6*/ 	.short	(.L_21 - .L_20)


	//   ....[0]....
.L_20:
        /*00a8*/ 	.word	0x000011f0


	//   ....[1]....
        /*00ac*/ 	.word	0x00001450


	//----- nvinfo : EIATTR_CRS_STACK_SIZE
	.align		4
.L_21:
        /*00b0*/ 	.byte	0x04, 0x1e
        /*00b2*/ 	.short	(.L_23 - .L_22)
.L_22:
        /*00b4*/ 	.word	0x00000000


	//----- nvinfo : EIATTR_CBANK_PARAM_SIZE
	.align		4
.L_23:
        /*00b8*/ 	.byte	0x03, 0x19
        /*00ba*/ 	.short	0x0014


	//----- nvinfo : EIATTR_PARAM_CBANK
	.align		4
        /*00bc*/ 	.byte	0x04, 0x0a
        /*00be*/ 	.short	(.L_25 - .L_24)
	.align		4
.L_24:
        /*00c0*/ 	.word	index@(.nv.constant0._Z14softmax_kernelPKfPfi)
        /*00c4*/ 	.short	0x0380
        /*00c6*/ 	.short	0x0014


	//----- nvinfo : EIATTR_SW_WAR
	.align		4
.L_25:
        /*00c8*/ 	.byte	0x04, 0x36
        /*00ca*/ 	.short	(.L_27 - .L_26)
.L_26:
        /*00cc*/ 	.word	0x00000008
.L_27:


//--------------------- .nv.callgraph             --------------------------
	.section	.nv.callgraph,"",@"SHT_CUDA_CALLGRAPH"
	.align	4
	.sectionentsize	8
	.align		4
        /*0000*/ 	.word	0x00000000
	.align		4
        /*0004*/ 	.word	0xffffffff
	.align		4
        /*0008*/ 	.word	0x00000000
	.align		4
        /*000c*/ 	.word	0xfffffffe
	.align		4
        /*0010*/ 	.word	0x00000000
	.align		4
        /*0014*/ 	.word	0xfffffffd
	.align		4
        /*0018*/ 	.word	0x00000000
	.align		4
        /*001c*/ 	.word	0xfffffffc


//--------------------- .text._Z14softmax_kernelPKfPfi --------------------------
	.section	.text._Z14softmax_kernelPKfPfi,"ax",@progbits
	.align	128
        .global         _Z14softmax_kernelPKfPfi
        .type           _Z14softmax_kernelPKfPfi,@function
        .size           _Z14softmax_kernelPKfPfi,(.L_x_33 - _Z14softmax_kernelPKfPfi)
        .other          _Z14softmax_kernelPKfPfi,@"STO_CUDA_ENTRY STV_DEFAULT"
_Z14softmax_kernelPKfPfi:
.text._Z14softmax_kernelPKfPfi:
[----:B------:R-:W-:Y:S01]  /*0000*/  LDC R1, c[0x0][0x37c] ;  /* 0x0000df00ff017b82 */ /* 0x000fe20000000800 */
[----:B------:R-:W0:Y:S01]  /*0010*/  S2R R2, SR_TID.X ;  /* 0x0000000000027919 */ /* 0x000e220000002100 */
[----:B------:R-:W1:Y:S01]  /*0020*/  LDCU UR16, c[0x0][0x390] ;  /* 0x00007200ff1077ac */ /* 0x000e620008000800 */
[----:B------:R-:W-:Y:S01]  /*0030*/  BSSY.RECONVERGENT B0, `(.L_x_0) ;  /* 0x0000015000007945 */ /* 0x000fe20003800200 */
[----:B------:R-:W-:Y:S01]  /*0040*/  IMAD.MOV.U32 R21, RZ, RZ, RZ ;  /* 0x000000ffff157224 */ /* 0x000fe200078e00ff */
[----:B------:R-:W2:Y:S01]  /*0050*/  LDCU.64 UR10, c[0x0][0x358] ;  /* 0x00006b00ff0a77ac */ /* 0x000ea20008000a00 */
[----:B------:R-:W-:Y:S01]  /*0060*/  IMAD.MOV.U32 R3, RZ, RZ, -0x800000 ;  /* 0xff800000ff037424 */ /* 0x000fe200078e00ff */
[----:B------:R-:W3:Y:S01]  /*0070*/  LDCU UR13, c[0x0][0x360] ;  /* 0x00006c00ff0d77ac */ /* 0x000ee20008000800 */
[----:B------:R-:W4:Y:S01]  /*0080*/  LDCU.64 UR4, c[0x0][0x380] ;  /* 0x00007000ff0477ac */ /* 0x000f220008000a00 */
[----:B-1----:R-:W-:Y:S02]  /*0090*/  USHF.R.S32.HI UR15, URZ, 0x1f, UR16 ;  /* 0x0000001fff0f7899 */ /* 0x002fe40008011410 */
[----:B0-----:R-:W-:-:S13]  /*00a0*/  ISETP.GE.U32.AND P0, PT, R2, UR16, PT ;  /* 0x0000001002007c0c */ /* 0x001fda000bf06070 */
[----:B--234-:R-:W-:Y:S05]  /*00b0*/  @P0 BRA `(.L_x_1) ;  /* 0x0000000000300947 */ /* 0x01cfea0003800000 */
[----:B------:R-:W-:Y:S02]  /*00c0*/  IMAD.MOV.U32 R3, RZ, RZ, -0x800000 ;  /* 0xff800000ff037424 */ /* 0x000fe400078e00ff */
[----:B------:R-:W-:Y:S02]  /*00d0*/  IMAD.MOV.U32 R0, RZ, RZ, R2 ;  /* 0x000000ffff007224 */ /* 0x000fe400078e0002 */
[----:B------:R-:W-:-:S07]  /*00e0*/  IMAD.MOV.U32 R7, RZ, RZ, R21 ;  /* 0x000000ffff077224 */ /* 0x000fce00078e0015 */
.L_x_2:
[----:B------:R-:W-:-:S04]  /*00f0*/  LEA R4, P0, R0, UR4, 0x2 ;  /* 0x0000000400047c11 */ /* 0x000fc8000f8010ff */
[----:B------:R-:W-:-:S05]  /*0100*/  LEA.HI.X R5, R0, UR5, R7, 0x2, P0 ;  /* 0x0000000500057c11 */ /* 0x000fca00080f1407 */
[----:B------:R-:W2:Y:S01]  /*0110*/  LDG.E R4, desc[UR10][R4.64] ;  /* 0x0000000a04047981 */ /* 0x000ea2000c1e1900 */
[----:B------:R-:W-:-:S04]  /*0120*/  IADD3 R0, P0, PT, R0, UR13, RZ ;  /* 0x0000000d00007c10 */ /* 0x000fc8000ff1e0ff */
[----:B------:R-:W-:Y:S02]  /*0130*/  IADD3.X R7, PT, PT, RZ, R7, RZ, P0, !PT ;  /* 0x00000007ff077210 */ /* 0x000fe400007fe4ff */
[----:B------:R-:W-:-:S04]  /*0140*/  ISETP.GE.U32.AND P0, PT, R0, UR16, PT ;  /* 0x0000001000007c0c */ /* 0x000fc8000bf06070 */
[----:B------:R-:W-:Y:S02]  /*0150*/  ISETP.GE.U32.AND.EX P0, PT, R7, UR15, PT, P0 ;  /* 0x0000000f07007c0c */ /* 0x000fe4000bf06100 */
[----:B--2---:R-:W-:-:S11]  /*0160*/  FMNMX R3, R4, R3, !PT ;  /* 0x0000000304037209 */ /* 0x004fd60007800000 */
[----:B------:R-:W-:Y:S05]  /*0170*/  @!P0 BRA `(.L_x_2) ;  /* 0xfffffffc00dc8947 */ /* 0x000fea000383ffff */
.L_x_1:
[----:B------:R-:W-:Y:S05]  /*0180*/  BSYNC.RECONVERGENT B0 ;  /* 0x0000000000007941 */ /* 0x000fea0003800200 */
.L_x_0:
[----:B------:R-:W0:Y:S01]  /*0190*/  SHFL.DOWN PT, R0, R3, 0x10, 0x1f ;  /* 0x0a001f0003007f89 */ /* 0x000e2200000e0000 */
[----:B------:R-:W-:Y:S01]  /*01a0*/  UISETP.GE.U32.AND UP1, UPT, UR13, 0x20, UPT ;  /* 0x000000200d00788c */ /* 0x000fe2000bf26070 */
[----:B------:R-:W-:Y:S01]  /*01b0*/  IMAD.MOV.U32 R20, RZ, RZ, -0x800000 ;  /* 0xff800000ff147424 */ /* 0x000fe200078e00ff */
[----:B------:R-:W-:Y:S01]  /*01c0*/  USHF.R.U32.HI UR14, URZ, 0x5, UR13 ;  /* 0x00000005ff0e7899 */ /* 0x000fe2000801160d */
[----:B0-----:R-:W-:-:S05]  /*01d0*/  FMNMX R4, R0, R3, !PT ;  /* 0x0000000300047209 */ /* 0x001fca0007800000 */
[----:B------:R-:W0:Y:S02]  /*01e0*/  SHFL.DOWN PT, R5, R4, 0x8, 0x1f ;  /* 0x09001f0004057f89 */ /* 0x000e2400000e0000 */
[----:B0-----:R-:W-:-:S05]  /*01f0*/  FMNMX R5, R4, R5, !PT ;  /* 0x0000000504057209 */ /* 0x001fca0007800000 */
[----:B------:R-:W0:Y:S02]  /*0200*/  SHFL.DOWN PT, R0, R5, 0x4, 0x1f ;  /* 0x08801f0005007f89 */ /* 0x000e2400000e0000 */
[----:B0-----:R-:W-:Y:S02]  /*0210*/  FMNMX R6, R5, R0, !PT ;  /* 0x0000000005067209 */ /* 0x001fe40007800000 */
[----:B------:R-:W-:-:S03]  /*0220*/  LOP3.LUT R0, R2, 0x1f, RZ, 0xc0, !PT ;  /* 0x0000001f02007812 */ /* 0x000fc600078ec0ff */
[----:B------:R-:W0:Y:S01]  /*0230*/  SHFL.DOWN PT, R7, R6, 0x2, 0x1f ;  /* 0x08401f0006077f89 */ /* 0x000e2200000e0000 */
[----:B------:R-:W-:Y:S02]  /*0240*/  ISETP.NE.AND P1, PT, R0, RZ, PT ;  /* 0x000000ff0000720c */ /* 0x000fe40003f25270 */
[----:B------:R-:W-:-:S11]  /*0250*/  SHF.R.U32.HI R0, RZ, 0x5, R2 ;  /* 0x00000005ff007819 */ /* 0x000fd60000011602 */
[----:B------:R-:W1:Y:S01]  /*0260*/  @!P1 S2R R10, SR_CgaCtaId ;  /* 0x00000000000a9919 */ /* 0x000e620000008800 */
[----:B------:R-:W-:Y:S02]  /*0270*/  @!P1 MOV R3, 0x400 ;  /* 0x0000040000039802 */ /* 0x000fe40000000f00 */
[----:B0-----:R-:W-:-:S05]  /*0280*/  FMNMX R7, R6, R7, !PT ;  /* 0x0000000706077209 */ /* 0x001fca0007800000 */
[----:B------:R-:W0:Y:S01]  /*0290*/  SHFL.DOWN PT, R8, R7, 0x1, 0x1f ;  /* 0x08201f0007087f89 */ /* 0x000e2200000e0000 */
[----:B-1----:R-:W-:-:S05]  /*02a0*/  @!P1 LEA R3, R10, R3, 0x18 ;  /* 0x000000030a039211 */ /* 0x002fca00078ec0ff */
[----:B------:R-:W-:Y:S01]  /*02b0*/  @!P1 IMAD R3, R0, 0x4, R3 ;  /* 0x0000000400039824 */ /* 0x000fe200078e0203 */
[----:B0-----:R-:W-:-:S05]  /*02c0*/  FMNMX R8, R7, R8, !PT ;  /* 0x0000000807087209 */ /* 0x001fca0007800000 */
[----:B------:R0:W-:Y:S01]  /*02d0*/  @!P1 STS [R3], R8 ;  /* 0x0000000803009388 */ /* 0x0001e20000000800 */
[----:B------:R-:W-:Y:S06]  /*02e0*/  BAR.SYNC.DEFER_BLOCKING 0x0 ;  /* 0x0000000000007b1d */ /* 0x000fec0000010000 */
[----:B------:R-:W-:Y:S05]  /*02f0*/  BRA.U !UP1, `(.L_x_3) ;  /* 0x0000000509447547 */ /* 0x000fea000b800000 */
[----:B------:R-:W-:Y:S01]  /*0300*/  UIADD3 UR4, UPT, UPT, UR14, -0x1, URZ ;  /* 0xffffffff0e047890 */ /* 0x000fe2000fffe0ff */
[----:B------:R-:W-:Y:S01]  /*0310*/  IMAD.MOV.U32 R20, RZ, RZ, -0x800000 ;  /* 0xff800000ff147424 */ /* 0x000fe200078e00ff */
[----:B------:R-:W-:Y:S02]  /*0320*/  ULOP3.LUT UR8, UR14, 0xf, URZ, 0xc0, !UPT ;  /* 0x0000000f0e087892 */ /* 0x000fe4000f8ec0ff */
[----:B------:R-:W-:Y:S02]  /*0330*/  UISETP.GE.U32.AND UP2, UPT, UR4, 0xf, UPT ;  /* 0x0000000f0400788c */ /* 0x000fe4000bf46070 */
[----:B------:R-:W-:Y:S01]  /*0340*/  UISETP.NE.U32.AND UP0, UPT, UR8, URZ, UPT ;  /* 0x000000ff0800728c */ /* 0x000fe2000bf05070 */
[----:B------:R-:W-:-:S03]  /*0350*/  UMOV UR5, URZ ;  /* 0x000000ff00057c82 */ /* 0x000fc60008000000 */
[----:B------:R-:W-:-:S03]  /*0360*/  UISETP.NE.AND.EX UP0, UPT, URZ, URZ, UPT, UP0 ;  /* 0x000000ffff00728c */ /* 0x000fc6000bf05300 */
[----:B------:R-:W-:Y:S08]  /*0370*/  BRA.U !UP2, `(.L_x_4) ;  /* 0x000000010a687547 */ /* 0x000ff0000b800000 */
[----:B------:R-:W1:Y:S01]  /*0380*/  S2UR UR5, SR_CgaCtaId ;  /* 0x00000000000579c3 */ /* 0x000e620000008800 */
[----:B------:R-:W-:Y:S01]  /*0390*/  UMOV UR4, 0x400 ;  /* 0x0000040000047882 */ /* 0x000fe20000000000 */
[----:B------:R-:W-:Y:S01]  /*03a0*/  IMAD.MOV.U32 R20, RZ, RZ, -0x800000 ;  /* 0xff800000ff147424 */ /* 0x000fe200078e00ff */
[----:B-1----:R-:W-:Y:S02]  /*03b0*/  ULEA UR4, UR5, UR4, 0x18 ;  /* 0x0000000405047291 */ /* 0x002fe4000f8ec0ff */
[----:B------:R-:W-:Y:S02]  /*03c0*/  ULOP3.LUT UR5, UR14, 0x30, URZ, 0xc0, !UPT ;  /* 0x000000300e057892 */ /* 0x000fe4000f8ec0ff */
[----:B------:R-:W-:-:S03]  /*03d0*/  UIADD3 UR6, UPT, UPT, UR4, 0x20, URZ ;  /* 0x0000002004067890 */ /* 0x000fc6000fffe0ff */
[----:B------:R-:W-:Y:S02]  /*03e0*/  UMOV UR4, URZ ;  /* 0x000000ff00047c82 */ /* 0x000fe40008000000 */
[----:B------:R-:W-:-:S07]  /*03f0*/  UMOV UR7, UR5 ;  /* 0x0000000500077c82 */ /* 0x000fce0008000000 */
.L_x_5:
[----:B------:R-:W1:Y:S01]  /*0400*/  LDS.128 R4, [UR6+-0x20] ;  /* 0xffffe006ff047984 */ /* 0x000e620008000c00 */
[----:B------:R-:W-:-:S03]  /*0410*/  UIADD3 UR7, UP2, UPT, UR7, -0x10, URZ ;  /* 0xfffffff007077890 */ /* 0x000fc6000ff5e0ff */
[----:B0-----:R-:W0:Y:S01]  /*0420*/  LDS.128 R8, [UR6+-0x10] ;  /* 0xfffff006ff087984 */ /* 0x001e220008000c00 */
[----:B------:R-:W-:Y:S02]  /*0430*/  UIADD3.X UR4, UPT, UPT, UR4, -0x1, URZ, UP2, !UPT ;  /* 0xffffffff04047890 */ /* 0x000fe400097fe4ff */
[----:B------:R-:W-:Y:S01]  /*0440*/  UISETP.NE.U32.AND UP2, UPT, UR7, URZ, UPT ;  /* 0x000000ff0700728c */ /* 0x000fe2000bf45070 */
[----:B------:R-:W2:Y:S03]  /*0450*/  LDS.128 R12, [UR6] ;  /* 0x00000006ff0c7984 */ /* 0x000ea60008000c00 */
[----:B------:R-:W-:Y:S01]  /*0460*/  UISETP.NE.AND.EX UP2, UPT, UR4, URZ, UPT, UP2 ;  /* 0x000000ff0400728c */ /* 0x000fe2000bf45320 */
[----:B------:R-:W3:Y:S01]  /*0470*/  LDS.128 R16, [UR6+0x10] ;  /* 0x00001006ff107984 */ /* 0x000ee20008000c00 */
[----:B------:R-:W-:Y:S01]  /*0480*/  UIADD3 UR6, UPT, UPT, UR6, 0x40, URZ ;  /* 0x0000004006067890 */ /* 0x000fe2000fffe0ff */
[----:B-1----:R-:W-:-:S04]  /*0490*/  FMNMX3 R4, R20, R4, R5, !PT ;  /* 0x0000000414047276 */ /* 0x002fc80007800005 */
[----:B------:R-:W-:-:S04]  /*04a0*/  FMNMX3 R4, R4, R6, R7, !PT ;  /* 0x0000000604047276 */ /* 0x000fc80007800007 */
[----:B0-----:R-:W-:-:S04]  /*04b0*/  FMNMX3 R4, R4, R8, R9, !PT ;  /* 0x0000000804047276 */ /* 0x001fc80007800009 */
[----:B------:R-:W-:-:S04]  /*04c0*/  FMNMX3 R4, R4, R10, R11, !PT ;  /* 0x0000000a04047276 */ /* 0x000fc8000780000b */
[----:B--2---:R-:W-:-:S04]  /*04d0*/  FMNMX3 R4, R4, R12, R13, !PT ;  /* 0x0000000c04047276 */ /* 0x004fc8000780000d */
[----:B------:R-:W-:-:S04]  /*04e0*/  FMNMX3 R4, R4, R14, R15, !PT ;  /* 0x0000000e04047276 */ /* 0x000fc8000780000f */
[----:B---3--:R-:W-:-:S04]  /*04f0*/  FMNMX3 R4, R4, R16, R17, !PT ;  /* 0x0000001004047276 */ /* 0x008fc80007800011 */
[----:B------:R-:W-:Y:S01]  /*0500*/  FMNMX3 R20, R4, R18, R19, !PT ;  /* 0x0000001204147276 */ /* 0x000fe20007800013 */
[----:B------:R-:W-:Y:S06]  /*0510*/  BRA.U UP2, `(.L_x_5) ;  /* 0xfffffffd02b87547 */ /* 0x000fec000b83ffff */
.L_x_4:
[----:B------:R-:W-:Y:S05]  /*0520*/  BRA.U !UP0, `(.L_x_3) ;  /* 0x0000000108b87547 */ /* 0x000fea000b800000 */
[----:B------:R-:W-:Y:S02]  /*0530*/  UISETP.GE.U32.AND UP2, UPT, UR8, 0x8, UPT ;  /* 0x000000080800788c */ /* 0x000fe4000bf46070 */
[----:B------:R-:W-:Y:S02]  /*0540*/  ULOP3.LUT UR7, UR14, 0x7, URZ, 0xc0, !UPT ;  /* 0x000000070e077892 */ /* 0x000fe4000f8ec0ff */
[----:B------:R-:W-:Y:S02]  /*0550*/  UISETP.GE.U32.AND.EX UP2, UPT, URZ, URZ, UPT, UP2 ;  /* 0x000000ffff00728c */ /* 0x000fe4000bf46120 */
[----:B------:R-:W-:-:S04]  /*0560*/  UISETP.NE.U32.AND UP0, UPT, UR7, URZ, UPT ;  /* 0x000000ff0700728c */ /* 0x000fc8000bf05070 */
[----:B------:R-:W-:-:S03]  /*0570*/  UISETP.NE.AND.EX UP0, UPT, URZ, URZ, UPT, UP0 ;  /* 0x000000ffff00728c */ /* 0x000fc6000bf05300 */
[----:B------:R-:W-:Y:S08]  /*0580*/  BRA.U !UP2, `(.L_x_6) ;  /* 0x000000010a2c7547 */ /* 0x000ff0000b800000 */
[----:B------:R-:W1:Y:S01]  /*0590*/  S2UR UR6, SR_CgaCtaId ;  /* 0x00000000000679c3 */ /* 0x000e620000008800 */
[----:B------:R-:W-:Y:S02]  /*05a0*/  UMOV UR4, 0x400 ;  /* 0x0000040000047882 */ /* 0x000fe40000000000 */
[----:B-1----:R-:W-:-:S04]  /*05b0*/  ULEA UR4, UR6, UR4, 0x18 ;  /* 0x0000000406047291 */ /* 0x002fc8000f8ec0ff */
[----:B------:R-:W-:Y:S02]  /*05c0*/  ULEA UR4, UR5, UR4, 0x2 ;  /* 0x0000000405047291 */ /* 0x000fe4000f8e10ff */
[----:B------:R-:W-:-:S07]  /*05d0*/  UIADD3 UR5, UPT, UPT, UR5, 0x8, URZ ;  /* 0x0000000805057890 */ /* 0x000fce000fffe0ff */
[----:B0-----:R-:W0:Y:S04]  /*05e0*/  LDS.128 R8, [UR4] ;  /* 0x00000004ff087984 */ /* 0x001e280008000c00 */
[----:B------:R-:W1:Y:S01]  /*05f0*/  LDS.128 R4, [UR4+0x10] ;  /* 0x00001004ff047984 */ /* 0x000e620008000c00 */
[----:B0-----:R-:W-:-:S04]  /*0600*/  FMNMX3 R8, R20, R8, R9, !PT ;  /* 0x0000000814087276 */ /* 0x001fc80007800009 */
[----:B------:R-:W-:-:S04]  /*0610*/  FMNMX3 R8, R8, R10, R11, !PT ;  /* 0x0000000a08087276 */ /* 0x000fc8000780000b */
[----:B-1----:R-:W-:-:S04]  /*0620*/  FMNMX3 R4, R8, R4, R5, !PT ;  /* 0x0000000408047276 */ /* 0x002fc80007800005 */
[----:B------:R-:W-:-:S07]  /*0630*/  FMNMX3 R20, R4, R6, R7, !PT ;  /* 0x0000000604147276 */ /* 0x000fce0007800007 */
.L_x_6:
[----:B------:R-:W-:Y:S05]  /*0640*/  BRA.U !UP0, `(.L_x_3) ;  /* 0x0000000108707547 */ /* 0x000fea000b800000 */
[----:B------:R-:W-:Y:S02]  /*0650*/  UISETP.GE.U32.AND UP2, UPT, UR7, 0x4, UPT ;  /* 0x000000040700788c */ /* 0x000fe4000bf46070 */
[----:B------:R-:W-:Y:S02]  /*0660*/  ULOP3.LUT UR8, UR14, 0x3, URZ, 0xc0, !UPT ;  /* 0x000000030e087892 */ /* 0x000fe4000f8ec0ff */
[----:B------:R-:W-:Y:S02]  /*0670*/  UISETP.GE.U32.AND.EX UP2, UPT, URZ, URZ, UPT, UP2 ;  /* 0x000000ffff00728c */ /* 0x000fe4000bf46120 */
[----:B------:R-:W-:Y:S01]  /*0680*/  UISETP.NE.U32.AND UP0, UPT, UR8, URZ, UPT ;  /* 0x000000ff0800728c */ /* 0x000fe2000bf05070 */
[----:B------:R-:W-:-:S03]  /*0690*/  UMOV UR4, URZ ;  /* 0x000000ff00047c82 */ /* 0x000fc60008000000 */
[----:B------:R-:W-:-:S03]  /*06a0*/  UISETP.NE.AND.EX UP0, UPT, UR4, URZ, UPT, UP0 ;  /* 0x000000ff0400728c */ /* 0x000fc6000bf05300 */
[----:B------:R-:W-:Y:S08]  /*06b0*/  BRA.U !UP2, `(.L_x_7) ;  /* 0x000000010a207547 */ /* 0x000ff0000b800000 */
[----:B------:R-:W1:Y:S01]  /*06c0*/  S2UR UR7, SR_CgaCtaId ;  /* 0x00000000000779c3 */ /* 0x000e620000008800 */
[----:B------:R-:W-:Y:S02]  /*06d0*/  UMOV UR6, 0x400 ;  /* 0x0000040000067882 */ /* 0x000fe40000000000 */
[----:B-1----:R-:W-:-:S04]  /*06e0*/  ULEA UR6, UR7, UR6, 0x18 ;  /* 0x0000000607067291 */ /* 0x002fc8000f8ec0ff */
[----:B------:R-:W-:Y:S02]  /*06f0*/  ULEA UR6, UR5, UR6, 0x2 ;  /* 0x0000000605067291 */ /* 0x000fe4000f8e10ff */
[----:B------:R-:W-:-:S07]  /*0700*/  UIADD3 UR5, UPT, UPT, UR5, 0x4, URZ ;  /* 0x0000000405057890 */ /* 0x000fce000fffe0ff */
[----:B------:R-:W1:Y:S02]  /*0710*/  LDS.128 R4, [UR6] ;  /* 0x00000006ff047984 */ /* 0x000e640008000c00 */
[----:B-1----:R-:W-:-:S04]  /*0720*/  FMNMX3 R4, R20, R4, R5, !PT ;  /* 0x0000000414047276 */ /* 0x002fc80007800005 */
[----:B------:R-:W-:-:S07]  /*0730*/  FMNMX3 R20, R4, R6, R7, !PT ;  /* 0x0000000604147276 */ /* 0x000fce0007800007 */
.L_x_7:
[----:B------:R-:W-:Y:S05]  /*0740*/  BRA.U !UP0, `(.L_x_3) ;  /* 0x0000000108307547 */ /* 0x000fea000b800000 */
[----:B------:R-:W1:Y:S01]  /*0750*/  S2UR UR7, SR_CgaCtaId ;  /* 0x00000000000779c3 */ /* 0x000e620000008800 */
[----:B------:R-:W-:Y:S02]  /*0760*/  UMOV UR6, 0x400 ;  /* 0x0000040000067882 */ /* 0x000fe40000000000 */
[----:B-1----:R-:W-:-:S04]  /*0770*/  ULEA UR6, UR7, UR6, 0x18 ;  /* 0x0000000607067291 */ /* 0x002fc8000f8ec0ff */
[----:B------:R-:W-:-:S12]  /*0780*/  ULEA UR5, UR5, UR6, 0x2 ;  /* 0x0000000605057291 */ /* 0x000fd8000f8e10ff */
.L_x_8:
[----:B0-----:R-:W0:Y:S01]  /*0790*/  LDS R3, [UR5] ;  /* 0x00000005ff037984 */ /* 0x001e220008000800 */
[----:B------:R-:W-:Y:S02]  /*07a0*/  UIADD3 UR8, UP0, UPT, UR8, -0x1, URZ ;  /* 0xffffffff08087890 */ /* 0x000fe4000ff1e0ff */
[----:B------:R-:W-:Y:S02]  /*07b0*/  UIADD3 UR5, UPT, UPT, UR5, 0x4, URZ ;  /* 0x0000000405057890 */ /* 0x000fe4000fffe0ff */
[----:B------:R-:W-:Y:S02]  /*07c0*/  UIADD3.X UR4, UPT, UPT, UR4, -0x1, URZ, UP0, !UPT ;  /* 0xffffffff04047890 */ /* 0x000fe400087fe4ff */
[----:B------:R-:W-:-:S04]  /*07d0*/  UISETP.NE.U32.AND UP0, UPT, UR8, URZ, UPT ;  /* 0x000000ff0800728c */ /* 0x000fc8000bf05070 */
[----:B------:R-:W-:Y:S01]  /*07e0*/  UISETP.NE.AND.EX UP0, UPT, UR4, URZ, UPT, UP0 ;  /* 0x000000ff0400728c */ /* 0x000fe2000bf05300 */
[----:B0-----:R-:W-:-:S08]  /*07f0*/  FMNMX R20, R3, R20, !PT ;  /* 0x0000001403147209 */ /* 0x001fd00007800000 */
[----:B------:R-:W-:Y:S05]  /*0800*/  BRA.U UP0, `(.L_x_8) ;  /* 0xfffffffd00e07547 */ /* 0x000fea000b83ffff */
.L_x_3:
[----:B------:R-:W-:Y:S01]  /*0810*/  BAR.SYNC.DEFER_BLOCKING 0x0 ;  /* 0x0000000000007b1d */ /* 0x000fe20000010000 */
[----:B------:R-:W-:Y:S01]  /*0820*/  ISETP.GE.U32.AND P0, PT, R2, UR16, PT ;  /* 0x0000001002007c0c */ /* 0x000fe2000bf06070 */
[----:B0-----:R-:W-:-:S04]  /*0830*/  HFMA2 R3, -RZ, RZ, 0, 0 ;  /* 0x00000000ff037431 */ /* 0x001fc800000001ff */
[----:B------:R-:W0:Y:S01]  /*0840*/  LDCU.64 UR4, c[0x0][0x380] ;  /* 0x00007000ff0477ac */ /* 0x000e220008000a00 */
[----:B------:R-:W-:Y:S07]  /*0850*/  BSSY.RECONVERGENT B0, `(.L_x_9) ;  /* 0x0000018000007945 */ /* 0x000fee0003800200 */
[----:B------:R-:W-:Y:S05]  /*0860*/  @P0 BRA `(.L_x_10) ;  /* 0x0000000000580947 */ /* 0x000fea0003800000 */
[----:B------:R-:W-:Y:S02]  /*0870*/  IMAD.MOV.U32 R3, RZ, RZ, RZ ;  /* 0x000000ffff037224 */ /* 0x000fe400078e00ff */
[----:B------:R-:W-:Y:S02]  /*0880*/  IMAD.MOV.U32 R8, RZ, RZ, R2 ;  /* 0x000000ffff087224 */ /* 0x000fe400078e0002 */
[----:B------:R-:W-:-:S07]  /*0890*/  IMAD.MOV.U32 R11, RZ, RZ, R21 ;  /* 0x000000ffff0b7224 */ /* 0x000fce00078e0015 */
.L_x_11:
[----:B0-----:R-:W-:-:S04]  /*08a0*/  LEA R4, P0, R8, UR4, 0x2 ;  /* 0x0000000408047c11 */ /* 0x001fc8000f8010ff */
[----:B------:R-:W-:-:S06]  /*08b0*/  LEA.HI.X R5, R8, UR5, R11, 0x2, P0 ;  /* 0x0000000508057c11 */ /* 0x000fcc00080f140b */
[----:B------:R-:W2:Y:S01]  /*08c0*/  LDG.E R5, desc[UR10][R4.64] ;  /* 0x0000000a04057981 */ /* 0x000ea2000c1e1900 */
[----:B------:R-:W-:Y:S01]  /*08d0*/  IMAD.MOV.U32 R7, RZ, RZ, 0x3bbb989d ;  /* 0x3bbb989dff077424 */ /* 0x000fe200078e00ff */
[----:B------:R-:W-:Y:S02]  /*08e0*/  MOV R10, 0x437c0000 ;  /* 0x437c0000000a7802 */ /* 0x000fe40000000f00 */
[----:B------:R-:W-:-:S05]  /*08f0*/  IADD3 R8, P0, PT, R8, UR13, RZ ;  /* 0x0000000d08087c10 */ /* 0x000fca000ff1e0ff */
[----:B------:R-:W-:Y:S01]  /*0900*/  IMAD.X R11, RZ, RZ, R11, P0 ;  /* 0x000000ffff0b7224 */ /* 0x000fe200000e060b */
[----:B------:R-:W-:-:S04]  /*0910*/  ISETP.GE.U32.AND P0, PT, R8, UR16, PT ;  /* 0x0000001008007c0c */ /* 0x000fc8000bf06070 */
[----:B------:R-:W-:Y:S01]  /*0920*/  ISETP.GE.U32.AND.EX P0, PT, R11, UR15, PT, P0 ;  /* 0x0000000f0b007c0c */ /* 0x000fe2000bf06100 */
[----:B--2---:R-:W-:-:S04]  /*0930*/  FADD R6, R5, -R20 ;  /* 0x8000001405067221 */ /* 0x004fc80000000000 */
[----:B------:R-:W-:-:S04]  /*0940*/  FFMA.SAT R7, R6, R7, 0.5 ;  /* 0x3f00000006077423 */ /* 0x000fc80000002007 */
[----:B------:R-:W-:-:S04]  /*0950*/  FFMA.RM R7, R7, R10, 12582913 ;  /* 0x4b40000107077423 */ /* 0x000fc8000000400a */
[C---:B------:R-:W-:Y:S01]  /*0960*/  FADD R9, R7.reuse, -12583039 ;  /* 0xcb40007f07097421 */ /* 0x040fe20000000000 */
[----:B------:R-:W-:-:S03]  /*0970*/  IMAD.SHL.U32 R4, R7, 0x800000, RZ ;  /* 0x0080000007047824 */ /* 0x000fc600078e00ff */
[----:B------:R-:W-:-:S04]  /*0980*/  FFMA R9, R6, 1.4426950216293334961, -R9 ;  /* 0x3fb8aa3b06097823 */ /* 0x000fc80000000809 */
[----:B------:R-:W-:-:S06]  /*0990*/  FFMA R9, R6, 1.925963033500011079e-08, R9 ;  /* 0x32a5706006097823 */ /* 0x000fcc0000000009 */
[----:B------:R-:W0:Y:S02]  /*09a0*/  MUFU.EX2 R9, R9 ;  /* 0x0000000900097308 */ /* 0x000e240000000800 */
[----:B0-----:R-:W-:Y:S01]  /*09b0*/  FFMA R3, R4, R9, R3 ;  /* 0x0000000904037223 */ /* 0x001fe20000000003 */
[----:B------:R-:W-:Y:S06]  /*09c0*/  @!P0 BRA `(.L_x_11) ;  /* 0xfffffffc00b48947 */ /* 0x000fec000383ffff */
.L_x_10:
[----:B0-----:R-:W-:Y:S05]  /*09d0*/  BSYNC.RECONVERGENT B0 ;  /* 0x0000000000007941 */ /* 0x001fea0003800200 */
.L_x_9:
[----:B------:R-:W0:Y:S01]  /*09e0*/  SHFL.DOWN PT, R4, R3, 0x10, 0x1f ;  /* 0x0a001f0003047f89 */ /* 0x000e2200000e0000 */
[----:B------:R-:W1:Y:S01]  /*09f0*/  S2UR UR5, SR_CgaCtaId ;  /* 0x00000000000579c3 */ /* 0x000e620000008800 */
[----:B------:R-:W-:Y:S01]  /*0a00*/  UMOV UR4, 0x400 ;  /* 0x0000040000047882 */ /* 0x000fe20000000000 */
[----:B------:R-:W-:Y:S01]  /*0a10*/  USHF.L.U32 UR6, UR14, 0x2, URZ ;  /* 0x000000020e067899 */ /* 0x000fe200080006ff */
[----:B0-----:R-:W-:Y:S01]  /*0a20*/  FADD R4, R4, R3 ;  /* 0x0000000304047221 */ /* 0x001fe20000000000 */
[----:B-1----:R-:W-:Y:S01]  /*0a30*/  ULEA UR9, UR5, UR4, 0x18 ;  /* 0x0000000405097291 */ /* 0x002fe2000f8ec0ff */
[----:B------:R-:W-:-:S03]  /*0a40*/  IMAD.MOV.U32 R3, RZ, RZ, RZ ;  /* 0x000000ffff037224 */ /* 0x000fc600078e00ff */
[----:B------:R-:W0:Y:S01]  /*0a50*/  SHFL.DOWN PT, R5, R4, 0x8, 0x1f ;  /* 0x09001f0004057f89 */ /* 0x000e2200000e0000 */
[----:B------:R-:W-:-:S06]  /*0a60*/  UIADD3 UR7, UPT, UPT, UR9, UR6, URZ ;  /* 0x0000000609077290 */ /* 0x000fcc000fffe0ff */
[----:B------:R-:W-:Y:S01]  /*0a70*/  @!P1 LEA R0, R0, UR7, 0x2 ;  /* 0x0000000700009c11 */ /* 0x000fe2000f8e10ff */
[----:B0-----:R-:W-:-:S05]  /*0a80*/  FADD R5, R4, R5 ;  /* 0x0000000504057221 */ /* 0x001fca0000000000 */
[----:B------:R-:W0:Y:S02]  /*0a90*/  SHFL.DOWN PT, R6, R5, 0x4, 0x1f ;  /* 0x08801f0005067f89 */ /* 0x000e2400000e0000 */
[----:B0-----:R-:W-:-:S05]  /*0aa0*/  FADD R6, R5, R6 ;  /* 0x0000000605067221 */ /* 0x001fca0000000000 */
[----:B------:R-:W0:Y:S02]  /*0ab0*/  SHFL.DOWN PT, R7, R6, 0x2, 0x1f ;  /* 0x08401f0006077f89 */ /* 0x000e2400000e0000 */
[----:B0-----:R-:W-:-:S05]  /*0ac0*/  FADD R7, R6, R7 ;  /* 0x0000000706077221 */ /* 0x001fca0000000000 */
[----:B------:R-:W0:Y:S02]  /*0ad0*/  SHFL.DOWN PT, R8, R7, 0x1, 0x1f ;  /* 0x08201f0007087f89 */ /* 0x000e2400000e0000 */
[----:B0-----:R-:W-:-:S05]  /*0ae0*/  FADD R5, R7, R8 ;  /* 0x0000000807057221 */ /* 0x001fca0000000000 */
[----:B------:R0:W-:Y:S01]  /*0af0*/  @!P1 STS [R0], R5 ;  /* 0x0000000500009388 */ /* 0x0001e20000000800 */
[----:B------:R-:W-:Y:S06]  /*0b00*/  BAR.SYNC.DEFER_BLOCKING 0x0 ;  /* 0x0000000000007b1d */ /* 0x000fec0000010000 */
[----:B------:R-:W-:Y:S05]  /*0b10*/  BRA.U !UP1, `(.L_x_12) ;  /* 0x0000000509a47547 */ /* 0x000fea000b800000 */
[----:B------:R-:W-:Y:S01]  /*0b20*/  UIADD3 UR4, UPT, UPT, UR14, -0x1, URZ ;  /* 0xffffffff0e047890 */ /* 0x000fe2000fffe0ff */
[----:B------:R-:W-:Y:S01]  /*0b30*/  IMAD.MOV.U32 R3, RZ, RZ, RZ ;  /* 0x000000ffff037224 */ /* 0x000fe200078e00ff */
[----:B------:R-:W-:Y:S02]  /*0b40*/  ULOP3.LUT UR17, UR14, 0xf, URZ, 0xc0, !UPT ;  /* 0x0000000f0e117892 */ /* 0x000fe4000f8ec0ff */
[----:B------:R-:W-:Y:S02]  /*0b50*/  UISETP.GE.U32.AND UP1, UPT, UR4, 0xf, UPT ;  /* 0x0000000f0400788c */ /* 0x000fe4000bf26070 */
[----:B------:R-:W-:Y:S01]  /*0b60*/  UISETP.NE.U32.AND UP0, UPT, UR17, URZ, UPT ;  /* 0x000000ff1100728c */ /* 0x000fe2000bf05070 */
[----:B------:R-:W-:-:S03]  /*0b70*/  UMOV UR5, URZ ;  /* 0x000000ff00057c82 */ /* 0x000fc60008000000 */
[----:B------:R-:W-:-:S03]  /*0b80*/  UISETP.NE.AND.EX UP0, UPT, URZ, URZ, UPT, UP0 ;  /* 0x000000ffff00728c */ /* 0x000fc6000bf05300 */
[----:B------:R-:W-:Y:S08]  /*0b90*/  BRA.U !UP1, `(.L_x_13) ;  /* 0x0000000109ac7547 */ /* 0x000ff0000b800000 */
[----:B------:R-:W-:Y:S01]  /*0ba0*/  ULOP3.LUT UR5, UR14, 0x30, URZ, 0xc0, !UPT ;  /* 0x000000300e057892 */ /* 0x000fe2000f8ec0ff */
[----:B------:R-:W-:Y:S01]  /*0bb0*/  HFMA2 R3, -RZ, RZ, 0, 0 ;  /* 0x00000000ff037431 */ /* 0x000fe200000001ff */
[----:B------:R-:W-:Y:S01]  /*0bc0*/  UIADD3 UR12, UPT, UPT, UR7, 0x20, URZ ;  /* 0x00000020070c7890 */ /* 0x000fe2000fffe0ff */
[----:B------:R-:W-:-:S04]  /*0bd0*/  UMOV UR4, URZ ;  /* 0x000000ff00047c82 */ /* 0x000fc80008000000 */
[----:B------:R-:W-:-:S07]  /*0be0*/  UMOV UR8, UR5 ;  /* 0x0000000500087c82 */ /* 0x000fce0008000000 */
.L_x_14:
[----:B0-----:R-:W0:Y:S01]  /*0bf0*/  LDS R0, [UR12+-0x20] ;  /* 0xffffe00cff007984 */ /* 0x001e220008000800 */
[----:B------:R-:W-:-:S03]  /*0c00*/  UIADD3 UR8, UP1, UPT, UR8, -0x10, URZ ;  /* 0xfffffff008087890 */ /* 0x000fc6000ff3e0ff */
[----:B------:R-:W1:Y:S01]  /*0c10*/  LDS R5, [UR12+-0x1c] ;  /* 0xffffe40cff057984 */ /* 0x000e620008000800 */
[----:B------:R-:W-:Y:S02]  /*0c20*/  UIADD3.X UR4, UPT, UPT, UR4, -0x1, URZ, UP1, !UPT ;  /* 0xffffffff04047890 */ /* 0x000fe40008ffe4ff */
[----:B------:R-:W-:Y:S01]  /*0c30*/  UISETP.NE.U32.AND UP1, UPT, UR8, URZ, UPT ;  /* 0x000000ff0800728c */ /* 0x000fe2000bf25070 */
[----:B------:R-:W2:Y:S03]  /*0c40*/  LDS R7, [UR12+-0x18] ;  /* 0xffffe80cff077984 */ /* 0x000ea60008000800 */
[----:B------:R-:W-:Y:S01]  /*0c50*/  UISETP.NE.AND.EX UP1, UPT, UR4, URZ, UPT, UP1 ;  /* 0x000000ff0400728c */ /* 0x000fe2000bf25310 */
[----:B------:R-:W3:Y:S04]  /*0c60*/  LDS R9, [UR12+-0x14] ;  /* 0xffffec0cff097984 */ /* 0x000ee80008000800 */
[----:B------:R-:W4:Y:S04]  /*0c70*/  LDS R11, [UR12+-0x10] ;  /* 0xfffff00cff0b7984 */ /* 0x000f280008000800 */
[----:B------:R-:W5:Y:S04]  /*0c80*/  LDS R13, [UR12+-0xc] ;  /* 0xfffff40cff0d7984 */ /* 0x000f680008000800 */
[----:B------:R-:W5:Y:S04]  /*0c90*/  LDS R15, [UR12+-0x8] ;  /* 0xfffff80cff0f7984 */ /* 0x000f680008000800 */
[----:B------:R-:W5:Y:S04]  /*0ca0*/  LDS R17, [UR12+-0x4] ;  /* 0xfffffc0cff117984 */ /* 0x000f680008000800 */
[----:B------:R-:W5:Y:S04]  /*0cb0*/  LDS R19, [UR12] ;  /* 0x0000000cff137984 */ /* 0x000f680008000800 */
[----:B------:R-:W5:Y:S01]  /*0cc0*/  LDS R23, [UR12+0x4] ;  /* 0x0000040cff177984 */ /* 0x000f620008000800 */
[----:B0-----:R-:W-:-:S03]  /*0cd0*/  FADD R0, R0, R3 ;  /* 0x0000000300007221 */ /* 0x001fc60000000000 */
[----:B------:R-:W0:Y:S01]  /*0ce0*/  LDS R3, [UR12+0x8] ;  /* 0x0000080cff037984 */ /* 0x000e220008000800 */
[----:B-1----:R-:W-:-:S03]  /*0cf0*/  FADD R0, R0, R5 ;  /* 0x0000000500007221 */ /* 0x002fc60000000000 */
[----:B------:R-:W1:Y:S01]  /*0d00*/  LDS R5, [UR12+0xc] ;  /* 0x00000c0cff057984 */ /* 0x000e620008000800 */
[----:B--2---:R-:W-:-:S03]  /*0d10*/  FADD R0, R0, R7 ;  /* 0x0000000700007221 */ /* 0x004fc60000000000 */
[----:B------:R-:W2:Y:S01]  /*0d20*/  LDS R7, [UR12+0x10] ;  /* 0x0000100cff077984 */ /* 0x000ea20008000800 */
[----:B---3--:R-:W-:-:S03]  /*0d30*/  FADD R0, R0, R9 ;  /* 0x0000000900007221 */ /* 0x008fc60000000000 */
[----:B------:R-:W3:Y:S01]  /*0d40*/  LDS R9, [UR12+0x14] ;  /* 0x0000140cff097984 */ /* 0x000ee20008000800 */
[----:B----4-:R-:W-:-:S03]  /*0d50*/  FADD R0, R0, R11 ;  /* 0x0000000b00007221 */ /* 0x010fc60000000000 */
[----:B------:R-:W4:Y:S01]  /*0d60*/  LDS R11, [UR12+0x18] ;  /* 0x0000180cff0b7984 */ /* 0x000f220008000800 */
[----:B-----5:R-:W-:-:S03]  /*0d70*/  FADD R0, R0, R13 ;  /* 0x0000000d00007221 */ /* 0x020fc60000000000 */
[----:B------:R-:W5:Y:S01]  /*0d80*/  LDS R13, [UR12+0x1c] ;  /* 0x00001c0cff0d7984 */ /* 0x000f620008000800 */
[----:B------:R-:W-:Y:S01]  /*0d90*/  UIADD3 UR12, UPT, UPT, UR12, 0x40, URZ ;  /* 0x000000400c0c7890 */ /* 0x000fe2000fffe0ff */
[----:B------:R-:W-:-:S04]  /*0da0*/  FADD R0, R0, R15 ;  /* 0x0000000f00007221 */ /* 0x000fc80000000000 */
[----:B------:R-:W-:-:S04]  /*0db0*/  FADD R0, R0, R17 ;  /* 0x0000001100007221 */ /* 0x000fc80000000000 */
[----:B------:R-:W-:-:S04]  /*0dc0*/  FADD R0, R0, R19 ;  /* 0x0000001300007221 */ /* 0x000fc80000000000 */
[----:B------:R-:W-:-:S04]  /*0dd0*/  FADD R0, R0, R23 ;  /* 0x0000001700007221 */ /* 0x000fc80000000000 */
[----:B0-----:R-:W-:-:S04]  /*0de0*/  FADD R0, R0, R3 ;  /* 0x0000000300007221 */ /* 0x001fc80000000000 */
[----:B-1----:R-:W-:-:S04]  /*0df0*/  FADD R0, R0, R5 ;  /* 0x0000000500007221 */ /* 0x002fc80000000000 */
[----:B--2---:R-:W-:-:S04]  /*0e00*/  FADD R0, R0, R7 ;  /* 0x0000000700007221 */ /* 0x004fc80000000000 */
[----:B---3--:R-:W-:-:S04]  /*0e10*/  FADD R0, R0, R9 ;  /* 0x0000000900007221 */ /* 0x008fc80000000000 */
[----:B----4-:R-:W-:-:S04]  /*0e20*/  FADD R0, R0, R11 ;  /* 0x0000000b00007221 */ /* 0x010fc80000000000 */
[----:B-----5:R-:W-:Y:S01]  /*0e30*/  FADD R3, R0, R13 ;  /* 0x0000000d00037221 */ /* 0x020fe20000000000 */
[----:B------:R-:W-:Y:S06]  /*0e40*/  BRA.U UP1, `(.L_x_14) ;  /* 0xfffffffd01687547 */ /* 0x000fec000b83ffff */
.L_x_13:
[----:B------:R-:W-:Y:S05]  /*0e50*/  BRA.U !UP0, `(.L_x_12) ;  /* 0x0000000108d47547 */ /* 0x000fea000b800000 */
[----:B------:R-:W-:Y:S02]  /*0e60*/  UISETP.GE.U32.AND UP0, UPT, UR17, 0x8, UPT ;  /* 0x000000081100788c */ /* 0x000fe4000bf06070 */
[----:B------:R-:W-:Y:S02]  /*0e70*/  ULOP3.LUT UR12, UR14, 0x7, URZ, 0xc0, !UPT ;  /* 0x000000070e0c7892 */ /* 0x000fe4000f8ec0ff */
[----:B------:R-:W-:Y:S02]  /*0e80*/  UISETP.GE.U32.AND.EX UP0, UPT, URZ, URZ, UPT, UP0 ;  /* 0x000000ffff00728c */ /* 0x000fe4000bf06100 */
[----:B------:R-:W-:-:S04]  /*0e90*/  UISETP.NE.U32.AND UP1, UPT, UR12, URZ, UPT ;  /* 0x000000ff0c00728c */ /* 0x000fc8000bf25070 */
[----:B------:R-:W-:-:S03]  /*0ea0*/  UISETP.NE.AND.EX UP1, UPT, URZ, URZ, UPT, UP1 ;  /* 0x000000ffff00728c */ /* 0x000fc6000bf25310 */
[----:B------:R-:W-:Y:S08]  /*0eb0*/  BRA.U !UP0, `(.L_x_15) ;  /* 0x0000000108487547 */ /* 0x000ff0000b800000 */
[----:B------:R-:W-:Y:S02]  /*0ec0*/  ULEA UR4, UR5, UR7, 0x2 ;  /* 0x0000000705047291 */ /* 0x000fe4000f8e10ff */
[----:B------:R-:W-:-:S07]  /*0ed0*/  UIADD3 UR5, UPT, UPT, UR5, 0x8, URZ ;  /* 0x0000000805057890 */ /* 0x000fce000fffe0ff */
[----:B0-----:R-:W0:Y:S04]  /*0ee0*/  LDS R0, [UR4] ;  /* 0x00000004ff007984 */ /* 0x001e280008000800 */
[----:B------:R-:W1:Y:S04]  /*0ef0*/  LDS R5, [UR4+0x4] ;  /* 0x00000404ff057984 */ /* 0x000e680008000800 */
[----:B------:R-:W2:Y:S04]  /*0f00*/  LDS R7, [UR4+0x8] ;  /* 0x00000804ff077984 */ /* 0x000ea80008000800 */
[----:B------:R-:W3:Y:S04]  /*0f10*/  LDS R9, [UR4+0xc] ;  /* 0x00000c04ff097984 */ /* 0x000ee80008000800 */
[----:B------:R-:W4:Y:S04]  /*0f20*/  LDS R11, [UR4+0x10] ;  /* 0x00001004ff0b7984 */ /* 0x000f280008000800 */
[----:B------:R-:W5:Y:S04]  /*0f30*/  LDS R13, [UR4+0x14] ;  /* 0x00001404ff0d7984 */ /* 0x000f680008000800 */
[----:B------:R-:W5:Y:S04]  /*0f40*/  LDS R15, [UR4+0x18] ;  /* 0x00001804ff0f7984 */ /* 0x000f680008000800 */
[----:B------:R-:W5:Y:S01]  /*0f50*/  LDS R17, [UR4+0x1c] ;  /* 0x00001c04ff117984 */ /* 0x000f620008000800 */
[----:B0-----:R-:W-:-:S04]  /*0f60*/  FADD R0, R3, R0 ;  /* 0x0000000003007221 */ /* 0x001fc80000000000 */
[----:B-1----:R-:W-:-:S04]  /*0f70*/  FADD R0, R0, R5 ;  /* 0x0000000500007221 */ /* 0x002fc80000000000 */
[----:B--2---:R-:W-:-:S04]  /*0f80*/  FADD R0, R0, R7 ;  /* 0x0000000700007221 */ /* 0x004fc80000000000 */
[----:B---3--:R-:W-:-:S04]  /*0f90*/  FADD R0, R0, R9 ;  /* 0x0000000900007221 */ /* 0x008fc80000000000 */
[----:B----4-:R-:W-:-:S04]  /*0fa0*/  FADD R0, R0, R11 ;  /* 0x0000000b00007221 */ /* 0x010fc80000000000 */
[----:B-----5:R-:W-:-:S04]  /*0fb0*/  FADD R0, R0, R13 ;  /* 0x0000000d00007221 */ /* 0x020fc80000000000 */
[----:B------:R-:W-:-:S04]  /*0fc0*/  FADD R0, R0, R15 ;  /* 0x0000000f00007221 */ /* 0x000fc80000000000 */
[----:B------:R-:W-:-:S07]  /*0fd0*/  FADD R3, R0, R17 ;  /* 0x0000001100037221 */ /* 0x000fce0000000000 */
.L_x_15:
        /* <DEDUP_REMOVED lines=8> */
[----:B------:R-:W-:Y:S02]  /*1060*/  ULEA UR7, UR5, UR7, 0x2 ;  /* 0x0000000705077291 */ /* 0x000fe4000f8e10ff */
[----:B------:R-:W-:-:S07]  /*1070*/  UIADD3 UR5, UPT, UPT, UR5, 0x4, URZ ;  /* 0x0000000405057890 */ /* 0x000fce000fffe0ff */
[----:B0-----:R-:W0:Y:S04]  /*1080*/  LDS R0, [UR7] ;  /* 0x00000007ff007984 */ /* 0x001e280008000800 */
[----:B------:R-:W1:Y:S04]  /*1090*/  LDS R5, [UR7+0x4] ;  /* 0x00000407ff057984 */ /* 0x000e680008000800 */
[----:B------:R-:W2:Y:S04]  /*10a0*/  LDS R7, [UR7+0x8] ;  /* 0x00000807ff077984 */ /* 0x000ea80008000800 */
[----:B------:R-:W3:Y:S01]  /*10b0*/  LDS R9, [UR7+0xc] ;  /* 0x00000c07ff097984 */ /* 0x000ee20008000800 */
[----:B0-----:R-:W-:-:S04]  /*10c0*/  FADD R0, R3, R0 ;  /* 0x0000000003007221 */ /* 0x001fc80000000000 */
[----:B-1----:R-:W-:-:S04]  /*10d0*/  FADD R0, R0, R5 ;  /* 0x0000000500007221 */ /* 0x002fc80000000000 */
[----:B--2---:R-:W-:-:S04]  /*10e0*/  FADD R0, R0, R7 ;  /* 0x0000000700007221 */ /* 0x004fc80000000000 */
[----:B---3--:R-:W-:-:S07]  /*10f0*/  FADD R3, R0, R9 ;  /* 0x0000000900037221 */ /* 0x008fce0000000000 */
.L_x_16:
[----:B------:R-:W-:Y:S05]  /*1100*/  BRA.U !UP0, `(.L_x_12) ;  /* 0x0000000108287547 */ /* 0x000fea000b800000 */
[----:B------:R-:W-:-:S04]  /*1110*/  ULEA UR5, UR5, UR6, 0x2 ;  /* 0x0000000605057291 */ /* 0x000fc8000f8e10ff */
[----:B------:R-:W-:-:S12]  /*1120*/  UIADD3 UR5, UPT, UPT, UR9, UR5, URZ ;  /* 0x0000000509057290 */ /* 0x000fd8000fffe0ff */
.L_x_17:
[----:B0-----:R-:W0:Y:S01]  /*1130*/  LDS R0, [UR5] ;  /* 0x00000005ff007984 */ /* 0x001e220008000800 */
[----:B------:R-:W-:Y:S02]  /*1140*/  UIADD3 UR8, UP0, UPT, UR8, -0x1, URZ ;  /* 0xffffffff08087890 */ /* 0x000fe4000ff1e0ff */
[----:B------:R-:W-:Y:S02]  /*1150*/  UIADD3 UR5, UPT, UPT, UR5, 0x4, URZ ;  /* 0x0000000405057890 */ /* 0x000fe4000fffe0ff */
[----:B------:R-:W-:Y:S02]  /*1160*/  UIADD3.X UR4, UPT, UPT, UR4, -0x1, URZ, UP0, !UPT ;  /* 0xffffffff04047890 */ /* 0x000fe400087fe4ff */
[----:B------:R-:W-:-:S04]  /*1170*/  UISETP.NE.U32.AND UP0, UPT, UR8, URZ, UPT ;  /* 0x000000ff0800728c */ /* 0x000fc8000bf05070 */
[----:B------:R-:W-:Y:S01]  /*1180*/  UISETP.NE.AND.EX UP0, UPT, UR4, URZ, UPT, UP0 ;  /* 0x000000ff0400728c */ /* 0x000fe2000bf05300 */
[----:B0-----:R-:W-:-:S08]  /*1190*/  FADD R3, R0, R3 ;  /* 0x0000000300037221 */ /* 0x001fd00000000000 */
[----:B------:R-:W-:Y:S05]  /*11a0*/  BRA.U UP0, `(.L_x_17) ;  /* 0xfffffffd00e07547 */ /* 0x000fea000b83ffff */
.L_x_12:
[----:B------:R-:W-:Y:S01]  /*11b0*/  ISETP.GE.U32.AND P0, PT, R2, UR16, PT ;  /* 0x0000001002007c0c */ /* 0x000fe2000bf06070 */
[----:B------:R-:W1:Y:S01]  /*11c0*/  LDCU UR8, c[0x0][0x390] ;  /* 0x00007200ff0877ac */ /* 0x000e620008000800 */
[----:B------:R-:W2:Y:S01]  /*11d0*/  LDCU.64 UR6, c[0x0][0x380] ;  /* 0x00007000ff0677ac */ /* 0x000ea20008000a00 */
[----:B------:R-:W3:Y:S10]  /*11e0*/  LDCU.64 UR4, c[0x0][0x388] ;  /* 0x00007100ff0477ac */ /* 0x000ef40008000a00 */
[----:B-123--:R-:W-:Y:S05]  /*11f0*/  @P0 EXIT ;  /* 0x000000000000094d */ /* 0x00efea0003800000 */
.L_x_20:
[C---:B------:R-:W-:Y:S01]  /*1200*/  IMAD.SHL.U32 R4, R2.reuse, 0x4, RZ ;  /* 0x0000000402047824 */ /* 0x040fe200078e00ff */
[----:B------:R-:W-:-:S04]  /*1210*/  SHF.L.U64.HI R8, R2, 0x2, R21 ;  /* 0x0000000202087819 */ /* 0x000fc80000010215 */
[----:B------:R-:W-:-:S04]  /*1220*/  IADD3 R6, P0, PT, R4, UR6, RZ ;  /* 0x0000000604067c10 */ /* 0x000fc8000ff1e0ff */
[----:B------:R-:W-:-:S06]  /*1230*/  IADD3.X R7, PT, PT, R8, UR7, RZ, P0, !PT ;  /* 0x0000000708077c10 */ /* 0x000fcc00087fe4ff */
[----:B------:R-:W2:Y:S01]  /*1240*/  LDG.E R7, desc[UR10][R6.64] ;  /* 0x0000000a06077981 */ /* 0x000ea2000c1e1900 */
[----:B0-----:R-:W-:Y:S01]  /*1250*/  IMAD.MOV.U32 R5, RZ, RZ, 0x3bbb989d ;  /* 0x3bbb989dff057424 */ /* 0x001fe200078e00ff */
[----:B------:R-:W-:Y:S01]  /*1260*/  BSSY.RECONVERGENT B0, `(.L_x_18) ;  /* 0x0000016000007945 */ /* 0x000fe20003800200 */
[----:B------:R-:W-:Y:S02]  /*1270*/  IMAD.MOV.U32 R10, RZ, RZ, 0x437c0000 ;  /* 0x437c0000ff0a7424 */ /* 0x000fe400078e00ff */
[----:B--2---:R-:W-:-:S04]  /*1280*/  FADD R0, R7, -R20 ;  /* 0x8000001407007221 */ /* 0x004fc80000000000 */
[----:B------:R-:W-:-:S04]  /*1290*/  FFMA.SAT R5, R0, R5, 0.5 ;  /* 0x3f00000000057423 */ /* 0x000fc80000002005 */
[----:B------:R-:W-:Y:S02]  /*12a0*/  FFMA.RM R5, R5, R10, 12582913 ;  /* 0x4b40000105057423 */ /* 0x000fe4000000400a */
[----:B------:R-:W0:Y:S02]  /*12b0*/  MUFU.RCP R10, R3 ;  /* 0x00000003000a7308 */ /* 0x000e240000001000 */
[----:B------:R-:W-:-:S04]  /*12c0*/  FADD R9, R5, -12583039 ;  /* 0xcb40007f05097421 */ /* 0x000fc80000000000 */
[----:B------:R-:W-:-:S04]  /*12d0*/  FFMA R9, R0, 1.4426950216293334961, -R9 ;  /* 0x3fb8aa3b00097823 */ /* 0x000fc80000000809 */
[----:B------:R-:W-:Y:S01]  /*12e0*/  FFMA R9, R0, 1.925963033500011079e-08, R9 ;  /* 0x32a5706000097823 */ /* 0x000fe20000000009 */
[----:B------:R-:W-:-:S05]  /*12f0*/  IMAD.SHL.U32 R0, R5, 0x800000, RZ ;  /* 0x0080000005007824 */ /* 0x000fca00078e00ff */
[----:B------:R-:W1:Y:S01]  /*1300*/  MUFU.EX2 R9, R9 ;  /* 0x0000000900097308 */ /* 0x000e620000000800 */
[----:B0-----:R-:W-:-:S04]  /*1310*/  FFMA R5, R10, -R3, 1 ;  /* 0x3f8000000a057423 */ /* 0x001fc80000000803 */
[----:B------:R-:W-:Y:S01]  /*1320*/  FFMA R5, R10, R5, R10 ;  /* 0x000000050a057223 */ /* 0x000fe2000000000a */
[----:B-1----:R-:W-:-:S04]  /*1330*/  FMUL R0, R0, R9 ;  /* 0x0000000900007220 */ /* 0x002fc80000400000 */
[----:B------:R-:W0:Y:S01]  /*1340*/  FCHK P0, R0, R3 ;  /* 0x0000000300007302 */ /* 0x000e220000000000 */
[----:B------:R-:W-:-:S04]  /*1350*/  FFMA R6, R0, R5, RZ ;  /* 0x0000000500067223 */ /* 0x000fc800000000ff */
[----:B------:R-:W-:-:S04]  /*1360*/  FFMA R7, R6, -R3, R0 ;  /* 0x8000000306077223 */ /* 0x000fc80000000000 */
[----:B------:R-:W-:Y:S01]  /*1370*/  FFMA R7, R5, R7, R6 ;  /* 0x0000000705077223 */ /* 0x000fe20000000006 */
[----:B0-----:R-:W-:Y:S06]  /*1380*/  @!P0 BRA `(.L_x_19) ;  /* 0x00000000000c8947 */ /* 0x001fec0003800000 */
[----:B------:R-:W-:-:S07]  /*1390*/  MOV R6, 0x13b0 ;  /* 0x000013b000067802 */ /* 0x000fce0000000f00 */
[----:B------:R-:W-:Y:S05]  /*13a0*/  CALL.REL.NOINC `($__internal_0_$__cuda_sm3x_div_rn_noftz_f32_slowpath) ;  /* 0x00000000002c7944 */ /* 0x000fea0003c00000 */
[----:B------:R-:W-:-:S07]  /*13b0*/  MOV R7, R0 ;  /* 0x0000000000077202 */ /* 0x000fce0000000f00 */
.L_x_19:
[----:B------:R-:W-:Y:S05]  /*13c0*/  BSYNC.RECONVERGENT B0 ;  /* 0x0000000000007941 */ /* 0x000fea0003800200 */
.L_x_18:
[----:B------:R-:W-:-:S04]  /*13d0*/  IADD3 R4, P0, PT, R4, UR4, RZ ;  /* 0x0000000404047c10 */ /* 0x000fc8000ff1e0ff */
[----:B------:R-:W-:Y:S02]  /*13e0*/  IADD3.X R5, PT, PT, R8, UR5, RZ, P0, !PT ;  /* 0x0000000508057c10 */ /* 0x000fe400087fe4ff */
[----:B------:R-:W-:-:S03]  /*13f0*/  IADD3 R2, P0, PT, R2, UR13, RZ ;  /* 0x0000000d02027c10 */ /* 0x000fc6000ff1e0ff */
[----:B------:R1:W-:Y:S02]  /*1400*/  STG.E desc[UR10][R4.64], R7 ;  /* 0x0000000704007986 */ /* 0x0003e4000c10190a */
[----:B------:R-:W-:Y:S01]  /*1410*/  IMAD.X R21, RZ, RZ, R21, P0 ;  /* 0x000000ffff157224 */ /* 0x000fe200000e0615 */
[----:B------:R-:W-:-:S04]  /*1420*/  ISETP.GE.U32.AND P0, PT, R2, UR8, PT ;  /* 0x0000000802007c0c */ /* 0x000fc8000bf06070 */
[----:B------:R-:W-:-:S13]  /*1430*/  ISETP.GE.U32.AND.EX P0, PT, R21, UR15, PT, P0 ;  /* 0x0000000f15007c0c */ /* 0x000fda000bf06100 */
[----:B-1----:R-:W-:Y:S05]  /*1440*/  @!P0 BRA `(.L_x_20) ;  /* 0xfffffffc006c8947 */ /* 0x002fea000383ffff */
[----:B------:R-:W-:Y:S05]  /*1450*/  EXIT ;  /* 0x000000000000794d */ /* 0x000fea0003800000 */
        .weak           $__internal_0_$__cuda_sm3x_div_rn_noftz_f32_slowpath
        .type           $__internal_0_$__cuda_sm3x_div_rn_noftz_f32_slowpath,@function
        .size           $__internal_0_$__cuda_sm3x_div_rn_noftz_f32_slowpath,(.L_x_33 - $__internal_0_$__cuda_sm3x_div_rn_noftz_f32_slowpath)
$__internal_0_$__cuda_sm3x_div_rn_noftz_f32_slowpath:
[----:B------:R-:W-:Y:S01]  /*1460*/  SHF.R.U32.HI R7, RZ, 0x17, R3 ;  /* 0x00000017ff077819 */ /* 0x000fe20000011603 */
[----:B------:R-:W-:Y:S01]  /*1470*/  BSSY.RECONVERGENT B1, `(.L_x_21) ;  /* 0x0000064000017945 */ /* 0x000fe20003800200 */
[--C-:B------:R-:W-:Y:S01]  /*1480*/  SHF.R.U32.HI R5, RZ, 0x17, R0.reuse ;  /* 0x00000017ff057819 */ /* 0x100fe20000011600 */
[----:B------:R-:W-:Y:S01]  /*1490*/  IMAD.MOV.U32 R9, RZ, RZ, R0 ;  /* 0x000000ffff097224 */ /* 0x000fe200078e0000 */
[----:B------:R-:W-:Y:S02]  /*14a0*/  LOP3.LUT R7, R7, 0xff, RZ, 0xc0, !PT ;  /* 0x000000ff07077812 */ /* 0x000fe400078ec0ff */
[----:B------:R-:W-:Y:S02]  /*14b0*/  LOP3.LUT R14, R5, 0xff, RZ, 0xc0, !PT ;  /* 0x000000ff050e7812 */ /* 0x000fe400078ec0ff */
[----:B------:R-:W-:Y:S01]  /*14c0*/  MOV R10, R3 ;  /* 0x00000003000a7202 */ /* 0x000fe20000000f00 */
[----:B------:R-:W-:Y:S02]  /*14d0*/  VIADD R12, R7, 0xffffffff ;  /* 0xffffffff070c7836 */ /* 0x000fe40000000000 */
[----:B------:R-:W-:-:S03]  /*14e0*/  VIADD R11, R14, 0xffffffff ;  /* 0xffffffff0e0b7836 */ /* 0x000fc60000000000 */
[----:B------:R-:W-:-:S04]  /*14f0*/  ISETP.GT.U32.AND P0, PT, R12, 0xfd, PT ;  /* 0x000000fd0c00780c */ /* 0x000fc80003f04070 */
[----:B------:R-:W-:-:S13]  /*1500*/  ISETP.GT.U32.OR P0, PT, R11, 0xfd, P0 ;  /* 0x000000fd0b00780c */ /* 0x000fda0000704470 */
[----:B------:R-:W-:Y:S01]  /*1510*/  @!P0 IMAD.MOV.U32 R5, RZ, RZ, RZ ;  /* 0x000000ffff058224 */ /* 0x000fe200078e00ff */
[----:B------:R-:W-:Y:S06]  /*1520*/  @!P0 BRA `(.L_x_22) ;  /* 0x00000000005c8947 */ /* 0x000fec0003800000 */
[----:B------:R-:W-:Y:S02]  /*1530*/  FSETP.GTU.FTZ.AND P1, PT, |R3|, +INF , PT ;  /* 0x7f8000000300780b */ /* 0x000fe40003f3c200 */
[----:B------:R-:W-:-:S04]  /*1540*/  FSETP.GTU.FTZ.AND P0, PT, |R0|, +INF , PT ;  /* 0x7f8000000000780b */ /* 0x000fc80003f1c200 */
[----:B------:R-:W-:-:S13]  /*1550*/  PLOP3.LUT P0, PT, P0, P1, PT, 0xf8, 0x8f ;  /* 0x00000000008f781c */ /* 0x000fda0000703f70 */
[----:B------:R-:W-:Y:S05]  /*1560*/  @P0 BRA `(.L_x_23) ;  /* 0x00000004004c0947 */ /* 0x000fea0003800000 */
[----:B------:R-:W-:-:S13]  /*1570*/  LOP3.LUT P0, RZ, R10, 0x7fffffff, R9, 0xc8, !PT ;  /* 0x7fffffff0aff7812 */ /* 0x000fda000780c809 */
[----:B------:R-:W-:Y:S05]  /*1580*/  @!P0 BRA `(.L_x_24) ;  /* 0x00000004003c8947 */ /* 0x000fea0003800000 */
[C---:B------:R-:W-:Y:S02]  /*1590*/  FSETP.NEU.FTZ.AND P2, PT, |R0|.reuse, +INF , PT ;  /* 0x7f8000000000780b */ /* 0x040fe40003f5d200 */
[----:B------:R-:W-:Y:S02]  /*15a0*/  FSETP.NEU.FTZ.AND P1, PT, |R3|, +INF , PT ;  /* 0x7f8000000300780b */ /* 0x000fe40003f3d200 */
[----:B------:R-:W-:-:S11]  /*15b0*/  FSETP.NEU.FTZ.AND P0, PT, |R0|, +INF , PT ;  /* 0x7f8000000000780b */ /* 0x000fd60003f1d200 */
[----:B------:R-:W-:Y:S05]  /*15c0*/  @!P1 BRA !P2, `(.L_x_24) ;  /* 0x00000004002c9947 */ /* 0x000fea0005000000 */
[----:B------:R-:W-:-:S04]  /*15d0*/  LOP3.LUT P2, RZ, R9, 0x7fffffff, RZ, 0xc0, !PT ;  /* 0x7fffffff09ff7812 */ /* 0x000fc8000784c0ff */
[----:B------:R-:W-:-:S13]  /*15e0*/  PLOP3.LUT P1, PT, P1, P2, PT, 0x2f, 0xf2 ;  /* 0x0000000000f2781c */ /* 0x000fda0000f24577 */
[----:B------:R-:W-:Y:S05]  /*15f0*/  @P1 BRA `(.L_x_25) ;  /* 0x0000000400181947 */ /* 0x000fea0003800000 */
[----:B------:R-:W-:-:S04]  /*1600*/  LOP3.LUT P1, RZ, R10, 0x7fffffff, RZ, 0xc0, !PT ;  /* 0x7fffffff0aff7812 */ /* 0x000fc8000782c0ff */
[----:B------:R-:W-:-:S13]  /*1610*/  PLOP3.LUT P0, PT, P0, P1, PT, 0x2f, 0xf2 ;  /* 0x0000000000f2781c */ /* 0x000fda0000702577 */
[----:B------:R-:W-:Y:S05]  /*1620*/  @P0 BRA `(.L_x_26) ;  /* 0x0000000400000947 */ /* 0x000fea0003800000 */
[----:B------:R-:W-:Y:S02]  /*1630*/  ISETP.GE.AND P0, PT, R11, RZ, PT ;  /* 0x000000ff0b00720c */ /* 0x000fe40003f06270 */
[----:B------:R-:W-:-:S11]  /*1640*/  ISETP.GE.AND P1, PT, R12, RZ, PT ;  /* 0x000000ff0c00720c */ /* 0x000fd60003f26270 */
[----:B------:R-:W-:Y:S02]  /*1650*/  @P0 IMAD.MOV.U32 R5, RZ, RZ, RZ ;  /* 0x000000ffff050224 */ /* 0x000fe400078e00ff */
[----:B------:R-:W-:Y:S01]  /*1660*/  @!P0 FFMA R9, R0, 1.84467440737095516160e+19, RZ ;  /* 0x5f80000000098823 */ /* 0x000fe200000000ff */
[----:B------:R-:W-:Y:S02]  /*1670*/  @!P0 IMAD.MOV.U32 R5, RZ, RZ, -0x40 ;  /* 0xffffffc0ff058424 */ /* 0x000fe400078e00ff */
[----:B------:R-:W-:-:S03]  /*1680*/  @!P1 FFMA R10, R3, 1.84467440737095516160e+19, RZ ;  /* 0x5f800000030a9823 */ /* 0x000fc600000000ff */
[----:B------:R-:W-:-:S07]  /*1690*/  @!P1 IADD3 R5, PT, PT, R5, 0x40, RZ ;  /* 0x0000004005059810 */ /* 0x000fce0007ffe0ff */
.L_x_22:
[----:B------:R-:W-:Y:S01]  /*16a0*/  LEA R11, R7, 0xc0800000, 0x17 ;  /* 0xc0800000070b7811 */ /* 0x000fe200078eb8ff */
[----:B------:R-:W-:Y:S04]  /*16b0*/  BSSY.RECONVERGENT B2, `(.L_x_27) ;  /* 0x0000036000027945 */ /* 0x000fe80003800200 */
[----:B------:R-:W-:Y:S02]  /*16c0*/  IMAD.IADD R11, R10, 0x1, -R11 ;  /* 0x000000010a0b7824 */ /* 0x000fe400078e0a0b */
[----:B------:R-:W-:Y:S02]  /*16d0*/  VIADD R10, R14, 0xffffff81 ;  /* 0xffffff810e0a7836 */ /* 0x000fe40000000000 */
[----:B------:R-:W0:Y:S01]  /*16e0*/  MUFU.RCP R12, R11 ;  /* 0x0000000b000c7308 */ /* 0x000e220000001000 */
[----:B------:R-:W-:Y:S01]  /*16f0*/  FADD.FTZ R13, -R11, -RZ ;  /* 0x800000ff0b0d7221 */ /* 0x000fe20000010100 */
[C---:B------:R-:W-:Y:S01]  /*1700*/  IMAD R0, R10.reuse, -0x800000, R9 ;  /* 0xff8000000a007824 */ /* 0x040fe200078e0209 */
[----:B------:R-:W-:-:S05]  /*1710*/  IADD3 R10, PT, PT, R10, 0x7f, -R7 ;  /* 0x0000007f0a0a7810 */ /* 0x000fca0007ffe807 */
[----:B------:R-:W-:Y:S02]  /*1720*/  IMAD.IADD R10, R10, 0x1, R5 ;  /* 0x000000010a0a7824 */ /* 0x000fe400078e0205 */
[----:B0-----:R-:W-:-:S04]  /*1730*/  FFMA R15, R12, R13, 1 ;  /* 0x3f8000000c0f7423 */ /* 0x001fc8000000000d */
[----:B------:R-:W-:-:S04]  /*1740*/  FFMA R14, R12, R15, R12 ;  /* 0x0000000f0c0e7223 */ /* 0x000fc8000000000c */
[----:B------:R-:W-:-:S04]  /*1750*/  FFMA R9, R0, R14, RZ ;  /* 0x0000000e00097223 */ /* 0x000fc800000000ff */
[----:B------:R-:W-:-:S04]  /*1760*/  FFMA R12, R13, R9, R0 ;  /* 0x000000090d0c7223 */ /* 0x000fc80000000000 */
[----:B------:R-:W-:-:S04]  /*1770*/  FFMA R9, R14, R12, R9 ;  /* 0x0000000c0e097223 */ /* 0x000fc80000000009 */
[----:B------:R-:W-:-:S04]  /*1780*/  FFMA R12, R13, R9, R0 ;  /* 0x000000090d0c7223 */ /* 0x000fc80000000000 */
[----:B------:R-:W-:-:S05]  /*1790*/  FFMA R0, R14, R12, R9 ;  /* 0x0000000c0e007223 */ /* 0x000fca0000000009 */
[----:B------:R-:W-:-:S04]  /*17a0*/  SHF.R.U32.HI R7, RZ, 0x17, R0 ;  /* 0x00000017ff077819 */ /* 0x000fc80000011600 */
[----:B------:R-:W-:-:S04]  /*17b0*/  LOP3.LUT R7, R7, 0xff, RZ, 0xc0, !PT ;  /* 0x000000ff07077812 */ /* 0x000fc800078ec0ff */
[----:B------:R-:W-:-:S05]  /*17c0*/  IADD3 R11, PT, PT, R7, R10, RZ ;  /* 0x0000000a070b7210 */ /* 0x000fca0007ffe0ff */
[----:B------:R-:W-:-:S05]  /*17d0*/  VIADD R5, R11, 0xffffffff ;  /* 0xffffffff0b057836 */ /* 0x000fca0000000000 */
[----:B------:R-:W-:-:S13]  /*17e0*/  ISETP.GE.U32.AND P0, PT, R5, 0xfe, PT ;  /* 0x000000fe0500780c */ /* 0x000fda0003f06070 */
[----:B------:R-:W-:Y:S05]  /*17f0*/  @!P0 BRA `(.L_x_28) ;  /* 0x0000000000808947 */ /* 0x000fea0003800000 */
[----:B------:R-:W-:-:S13]  /*1800*/  ISETP.GT.AND P0, PT, R11, 0xfe, PT ;  /* 0x000000fe0b00780c */ /* 0x000fda0003f04270 */
[----:B------:R-:W-:Y:S05]  /*1810*/  @P0 BRA `(.L_x_29) ;  /* 0x00000000006c0947 */ /* 0x000fea0003800000 */
[----:B------:R-:W-:-:S13]  /*1820*/  ISETP.GE.AND P0, PT, R11, 0x1, PT ;  /* 0x000000010b00780c */ /* 0x000fda0003f06270 */
[----:B------:R-:W-:Y:S05]  /*1830*/  @P0 BRA `(.L_x_30) ;  /* 0x0000000000740947 */ /* 0x000fea0003800000 */
[----:B------:R-:W-:Y:S02]  /*1840*/  ISETP.GE.AND P0, PT, R11, -0x18, PT ;  /* 0xffffffe80b00780c */ /* 0x000fe40003f06270 */
[----:B------:R-:W-:-:S11]  /*1850*/  LOP3.LUT R0, R0, 0x80000000, RZ, 0xc0, !PT ;  /* 0x8000000000007812 */ /* 0x000fd600078ec0ff */
[----:B------:R-:W-:Y:S05]  /*1860*/  @!P0 BRA `(.L_x_30) ;  /* 0x0000000000688947 */ /* 0x000fea0003800000 */
[CCC-:B------:R-:W-:Y:S01]  /*1870*/  FFMA.RZ R5, R14.reuse, R12.reuse, R9.reuse ;  /* 0x0000000c0e057223 */ /* 0x1c0fe2000000c009 */
[CCC-:B------:R-:W-:Y:S01]  /*1880*/  FFMA.RM R10, R14.reuse, R12.reuse, R9.reuse ;  /* 0x0000000c0e0a7223 */ /* 0x1c0fe20000004009 */
[C---:B------:R-:W-:Y:S02]  /*1890*/  ISETP.NE.AND P2, PT, R11.reuse, RZ, PT ;  /* 0x000000ff0b00720c */ /* 0x040fe40003f45270 */
[----:B------:R-:W-:Y:S02]  /*18a0*/  ISETP.NE.AND P1, PT, R11, RZ, PT ;  /* 0x000000ff0b00720c */ /* 0x000fe40003f25270 */
[----:B------:R-:W-:Y:S01]  /*18b0*/  LOP3.LUT R7, R5, 0x7fffff, RZ, 0xc0, !PT ;  /* 0x007fffff05077812 */ /* 0x000fe200078ec0ff */
[----:B------:R-:W-:Y:S01]  /*18c0*/  FFMA.RP R5, R14, R12, R9 ;  /* 0x0000000c0e057223 */ /* 0x000fe20000008009 */
[----:B------:R-:W-:Y:S02]  /*18d0*/  VIADD R12, R11, 0x20 ;  /* 0x000000200b0c7836 */ /* 0x000fe40000000000 */
[----:B------:R-:W-:Y:S01]  /*18e0*/  LOP3.LUT R7, R7, 0x800000, RZ, 0xfc, !PT ;  /* 0x0080000007077812 */ /* 0x000fe200078efcff */
[----:B------:R-:W-:Y:S01]  /*18f0*/  IMAD.MOV R9, RZ, RZ, -R11 ;  /* 0x000000ffff097224 */ /* 0x000fe200078e0a0b */
[----:B------:R-:W-:-:S02]  /*1900*/  FSETP.NEU.FTZ.AND P0, PT, R5, R10, PT ;  /* 0x0000000a0500720b */ /* 0x000fc40003f1d000 */
[----:B------:R-:W-:Y:S02]  /*1910*/  SHF.L.U32 R12, R7, R12, RZ ;  /* 0x0000000c070c7219 */ /* 0x000fe400000006ff */
[----:B------:R-:W-:Y:S02]  /*1920*/  SEL R10, R9, RZ, P2 ;  /* 0x000000ff090a7207 */ /* 0x000fe40001000000 */
[----:B------:R-:W-:Y:S02]  /*1930*/  ISETP.NE.AND P1, PT, R12, RZ, P1 ;  /* 0x000000ff0c00720c */ /* 0x000fe40000f25270 */
[----:B------:R-:W-:Y:S02]  /*1940*/  SHF.R.U32.HI R10, RZ, R10, R7 ;  /* 0x0000000aff0a7219 */ /* 0x000fe40000011607 */
[----:B------:R-:W-:Y:S02]  /*1950*/  PLOP3.LUT P0, PT, P0, P1, PT, 0xf8, 0x8f ;  /* 0x00000000008f781c */ /* 0x000fe40000703f70 */
[----:B------:R-:W-:-:S02]  /*1960*/  SHF.R.U32.HI R12, RZ, 0x1, R10 ;  /* 0x00000001ff0c7819 */ /* 0x000fc4000001160a */
[----:B------:R-:W-:-:S04]  /*1970*/  SEL R5, RZ, 0x1, !P0 ;  /* 0x00000001ff057807 */ /* 0x000fc80004000000 */
[----:B------:R-:W-:-:S04]  /*1980*/  LOP3.LUT R5, R5, 0x1, R12, 0xf8, !PT ;  /* 0x0000000105057812 */ /* 0x000fc800078ef80c */
[----:B------:R-:W-:-:S04]  /*1990*/  LOP3.LUT R5, R5, R10, RZ, 0xc0, !PT ;  /* 0x0000000a05057212 */ /* 0x000fc800078ec0ff */
[----:B------:R-:W-:-:S04]  /*19a0*/  IADD3 R5, PT, PT, R12, R5, RZ ;  /* 0x000000050c057210 */ /* 0x000fc80007ffe0ff */
[----:B------:R-:W-:Y:S01]  /*19b0*/  LOP3.LUT R0, R5, R0, RZ, 0xfc, !PT ;  /* 0x0000000005007212 */ /* 0x000fe200078efcff */
[----:B------:R-:W-:Y:S06]  /*19c0*/  BRA `(.L_x_30) ;  /* 0x0000000000107947 */ /* 0x000fec0003800000 */
.L_x_29:
[----:B------:R-:W-:-:S04]  /*19d0*/  LOP3.LUT R0, R0, 0x80000000, RZ, 0xc0, !PT ;  /* 0x8000000000007812 */ /* 0x000fc800078ec0ff */
[----:B------:R-:W-:Y:S01]  /*19e0*/  LOP3.LUT R0, R0, 0x7f800000, RZ, 0xfc, !PT ;  /* 0x7f80000000007812 */ /* 0x000fe200078efcff */
[----:B------:R-:W-:Y:S06]  /*19f0*/  BRA `(.L_x_30) ;  /* 0x0000000000047947 */ /* 0x000fec0003800000 */
.L_x_28:
[----:B------:R-:W-:-:S07]  /*1a00*/  IMAD R0, R10, 0x800000, R0 ;  /* 0x008000000a007824 */ /* 0x000fce00078e0200 */
.L_x_30:
[----:B------:R-:W-:Y:S05]  /*1a10*/  BSYNC.RECONVERGENT B2 ;  /* 0x0000000000027941 */ /* 0x000fea0003800200 */
.L_x_27:
[----:B------:R-:W-:Y:S05]  /*1a20*/  BRA `(.L_x_31) ;  /* 0x0000000000207947 */ /* 0x000fea0003800000 */
.L_x_26:
[----:B------:R-:W-:-:S04]  /*1a30*/  LOP3.LUT R0, R10, 0x80000000, R9, 0x48, !PT ;  /* 0x800000000a007812 */ /* 0x000fc800078e4809 */
[----:B------:R-:W-:Y:S01]  /*1a40*/  LOP3.LUT R0, R0, 0x7f800000, RZ, 0xfc, !PT ;  /* 0x7f80000000007812 */ /* 0x000fe200078efcff */
[----:B------:R-:W-:Y:S06]  /*1a50*/  BRA `(.L_x_31) ;  /* 0x0000000000147947 */ /* 0x000fec0003800000 */
.L_x_25:
[----:B------:R-:W-:Y:S01]  /*1a60*/  LOP3.LUT R0, R10, 0x80000000, R9, 0x48, !PT ;  /* 0x800000000a007812 */ /* 0x000fe200078e4809 */
[----:B------:R-:W-:Y:S06]  /*1a70*/  BRA `(.L_x_31) ;  /* 0x00000000000c7947 */ /* 0x000fec0003800000 */
.L_x_24:
[----:B------:R-:W0:Y:S01]  /*1a80*/  MUFU.RSQ R0, -QNAN ;  /* 0xffc0000000007908 */ /* 0x000e220000001400 */
[----:B------:R-:W-:Y:S05]  /*1a90*/  BRA `(.L_x_31) ;  /* 0x0000000000047947 */ /* 0x000fea0003800000 */
.L_x_23:
[----:B------:R-:W-:-:S07]  /*1aa0*/  FADD.FTZ R0, R0, R3 ;  /* 0x0000000300007221 */ /* 0x000fce0000010000 */
.L_x_31:
[----:B------:R-:W-:Y:S05]  /*1ab0*/  BSYNC.RECONVERGENT B1 ;  /* 0x0000000000017941 */ /* 0x000fea0003800200 */
.L_x_21:
[----:B------:R-:W-:-:S04]  /*1ac0*/  IMAD.MOV.U32 R7, RZ, RZ, 0x0 ;  /* 0x00000000ff077424 */ /* 0x000fc800078e00ff */
[----:B0-----:R-:W-:Y:S05]  /*1ad0*/  RET.REL.NODEC R6 `(_Z14softmax_kernelPKfPfi) ;  /* 0xffffffe406487950 */ /* 0x001fea0003c3ffff */
.L_x_32:
[----:B------:R-:W-:-:S00]  /*1ae0*/  BRA `(.L_x_32) ;  /* 0xfffffffc00fc7947 */ /* 0x000fc0000383ffff */
[----:B------:R-:W-:-:S00]  /*1af0*/  NOP ;  /* 0x0000000000007918 */ /* 0x000fc00000000000 */
        /* <DEDUP_REMOVED lines=8> */
.L_x_33:


//--------------------- .nv.shared._Z14softmax_kernelPKfPfi --------------------------
	.section	.nv.shared._Z14softmax_kernelPKfPfi,"aw",@nobits
	.sectionflags	@""
	.align	16
	.zero		1024


//--------------------- .nv.shared.reserved.0     --------------------------
	.section	.nv.shared.reserved.0,"aw",@nobits
	.weak		__nv_reservedSMEM_offset_0_alias
	.size		__nv_reservedSMEM_offset_0_alias, 0, 64
	.other		__nv_reservedSMEM_offset_0_alias,@"STO_CUDA_RESERVED_SHARED STV_DEFAULT"
__nv_reservedSMEM_offset_0_alias:
	.zero		0
	.zero		64


//--------------------- .nv.constant0._Z14softmax_kernelPKfPfi --------------------------
	.section	.nv.constant0._Z14softmax_kernelPKfPfi,"a",@progbits
	.sectionflags	@""
	.align	4
.nv.constant0._Z14softmax_kernelPKfPfi:
	.zero		916


//--------------------- SYMBOLS --------------------------

	.type		.nv.reservedSmem.offset0,@object
	.size		.nv.reservedSmem.offset0,0x4
	.type		.nv.reservedSmem.cap,@object
	.size		.nv.reservedSmem.cap,0x4
